// auto-generated by cutlass_sweep.gemm — config: {"arch": "sm_90", "cluster_m": 2, "cluster_n": 2, "dtype": "int8", "stages": 0, "tile_k": 64, "tile_m": 128, "tile_n": 64}
#include "cutlass/cutlass.h"
#include "cutlass/gemm/collective/collective_builder.hpp"
#include "cutlass/gemm/device/gemm_universal_adapter.h"
#include "cutlass/gemm/kernel/gemm_universal.hpp"
#include "cutlass/epilogue/collective/collective_builder.hpp"

using ElemA = int8_t;
using ElemB = int8_t;
using ElemCD = int8_t;
using Acc  = int32_t;
using TileShape    = cute::Shape<cute::_128, cute::_64, cute::_64>;
using ClusterShape = cute::Shape<cute::_2, cute::_2, cute::_1>;

using CollectiveEpilogue = typename cutlass::epilogue::collective::CollectiveBuilder<
    cutlass::arch::Sm90, cutlass::arch::OpClassTensorOp,
    TileShape, ClusterShape,
    cutlass::epilogue::collective::EpilogueTileAuto,
    Acc, Acc,
    ElemCD, cutlass::layout::RowMajor, 128 / cutlass::sizeof_bits<ElemCD>::value,
    ElemCD, cutlass::layout::RowMajor, 128 / cutlass::sizeof_bits<ElemCD>::value,
    cutlass::epilogue::collective::EpilogueScheduleAuto
  >::CollectiveOp;

using CollectiveMainloop = typename cutlass::gemm::collective::CollectiveBuilder<
    cutlass::arch::Sm90, cutlass::arch::OpClassTensorOp,
    ElemA, cutlass::layout::RowMajor, 128 / cutlass::sizeof_bits<ElemA>::value,
    ElemB, cutlass::layout::ColumnMajor, 128 / cutlass::sizeof_bits<ElemB>::value,
    Acc,
    TileShape, ClusterShape,
    cutlass::gemm::collective::StageCountAutoCarveout<static_cast<int>(sizeof(typename CollectiveEpilogue::SharedStorage))>,
    cutlass::gemm::collective::KernelScheduleAuto
  >::CollectiveOp;

using GemmKernel = cutlass::gemm::kernel::GemmUniversal<
    cute::Shape<int,int,int,int>,
    CollectiveMainloop,
    CollectiveEpilogue
>;
using Gemm = cutlass::gemm::device::GemmUniversalAdapter<GemmKernel>;

// Force the device kernel symbol into the cubin without needing a host main.
auto* _anchor = &cutlass::device_kernel<GemmKernel>;


// ===== COMPILED SASS (sm_90a) =====

	.target	sm_90a

	.elftype	@"ET_EXEC"


//--------------------- .note.nv.tkinfo           --------------------------
	.section	.note.nv.tkinfo,"",@"SHT_NOTE"
	.sectionflags	@"SHF_NOTE_NV_TKINFO"
	.tkinfo
        /*0018*/ 	.word	0x00000002
        /*0030*/ 	.string	""
        /*0030*/ 	.string	"ptxas"
        /*0030*/ 	.string	"Cuda compilation tools, release 13.0, V13.0.88"
        /*0030*/ 	.string	"Build cuda_13.0.r13.0/compiler.36424714_0"
        /*0030*/ 	.string	"-arch sm_90a -m 64 "



//--------------------- .note.nv.cuinfo           --------------------------
	.section	.note.nv.cuinfo,"",@"SHT_NOTE"
	.sectionflags	@"SHF_NOTE_NV_CUINFO"
        /*0018*/ 	.short	0x0002
        /*001a*/ 	.short	0x005a
        /*001c*/ 	.short	0x0082
	.zero		2


//--------------------- .nv.info                  --------------------------
	.section	.nv.info,"",@"SHT_CUDA_INFO"
	.align	4


	//----- nvinfo : EIATTR_REGCOUNT
	.align		4
        /*0000*/ 	.byte	0x04, 0x2f
        /*0002*/ 	.short	(.L_15 - .L_14)
	.align		4
.L_14:
        /*0004*/ 	.word	index@(_ZN7cutlass13device_kernelINS_4gemm6kernel13GemmUniversalIN4cute5tupleIJiiiiEEENS1_10collective13CollectiveMmaINS1_34MainloopSm90TmaGmmaWarpSpecializedILi18ENS5_IJNS4_1CILi2EEESB_NSA_ILi1EEEEEENS1_35KernelTmaWarpSpecializedCooperativeEEENS5_IJNSA_ILi128EEENSA_ILi64EEESH_EEEaNS5_IJlSC_lEEEaSJ_NS4_8TiledMMAINS4_8MMA_AtomIJNS4_4SM904GMMA26MMA_64x64x32_S32S8S8_SS_TNEEEENS4_6LayoutINS5_IJSB_SC_SC_EEENS5_IJSC_NSA_ILi0EEESS_EEEEENS5_IJNS4_10UnderscoreESV_SV_EEEEENS4_23SM90_TMA_LOAD_MULTICASTENS4_14ComposedLayoutINS4_7SwizzleILi2ELi4ELi3EEENS4_18smem_ptr_flag_bitsILi8EEENSQ_INS5_IJNSA_ILi8EEESH_EEENS5_IJSH_SC_EEEEEEEvNS4_8identityESY_S18_vS19_EENS_8epilogue10collective6detail29Sm90TmaWarpSpecializedAdapterINS1C_15DefaultEpilogueIaSJ_SJ_NS1B_6thread17LinearCombinationIaLi1EiiLNS1G_9ScaleType4KindE0ELNS_15FloatRoundStyleE2EaEENS1_15EpilogueDefaultEEEEEvvEEEEvNT_6ParamsE)
        /*0008*/ 	.word	0x000000a8


	//----- nvinfo : EIATTR_FRAME_SIZE
	.align		4
.L_15:
        /*000c*/ 	.byte	0x04, 0x11
        /*000e*/ 	.short	(.L_17 - .L_16)
	.align		4
.L_16:
        /*0010*/ 	.word	index@(_ZN7cutlass13device_kernelINS_4gemm6kernel13GemmUniversalIN4cute5tupleIJiiiiEEENS1_10collective13CollectiveMmaINS1_34MainloopSm90TmaGmmaWarpSpecializedILi18ENS5_IJNS4_1CILi2EEESB_NSA_ILi1EEEEEENS1_35KernelTmaWarpSpecializedCooperativeEEENS5_IJNSA_ILi128EEENSA_ILi64EEESH_EEEaNS5_IJlSC_lEEEaSJ_NS4_8TiledMMAINS4_8MMA_AtomIJNS4_4SM904GMMA26MMA_64x64x32_S32S8S8_SS_TNEEEENS4_6LayoutINS5_IJSB_SC_SC_EEENS5_IJSC_NSA_ILi0EEESS_EEEEENS5_IJNS4_10UnderscoreESV_SV_EEEEENS4_23SM90_TMA_LOAD_MULTICASTENS4_14ComposedLayoutINS4_7SwizzleILi2ELi4ELi3EEENS4_18smem_ptr_flag_bitsILi8EEENSQ_INS5_IJNSA_ILi8EEESH_EEENS5_IJSH_SC_EEEEEEEvNS4_8identityESY_S18_vS19_EENS_8epilogue10collective6detail29Sm90TmaWarpSpecializedAdapterINS1C_15DefaultEpilogueIaSJ_SJ_NS1B_6thread17LinearCombinationIaLi1EiiLNS1G_9ScaleType4KindE0ELNS_15FloatRoundStyleE2EaEENS1_15EpilogueDefaultEEEEEvvEEEEvNT_6ParamsE)
        /*0014*/ 	.word	0x00000000


	//----- nvinfo : EIATTR_MIN_STACK_SIZE
	.align		4
.L_17:
        /*0018*/ 	.byte	0x04, 0x12
        /*001a*/ 	.short	(.L_19 - .L_18)
	.align		4
.L_18:
        /*001c*/ 	.word	index@(_ZN7cutlass13device_kernelINS_4gemm6kernel13GemmUniversalIN4cute5tupleIJiiiiEEENS1_10collective13CollectiveMmaINS1_34MainloopSm90TmaGmmaWarpSpecializedILi18ENS5_IJNS4_1CILi2EEESB_NSA_ILi1EEEEEENS1_35KernelTmaWarpSpecializedCooperativeEEENS5_IJNSA_ILi128EEENSA_ILi64EEESH_EEEaNS5_IJlSC_lEEEaSJ_NS4_8TiledMMAINS4_8MMA_AtomIJNS4_4SM904GMMA26MMA_64x64x32_S32S8S8_SS_TNEEEENS4_6LayoutINS5_IJSB_SC_SC_EEENS5_IJSC_NSA_ILi0EEESS_EEEEENS5_IJNS4_10UnderscoreESV_SV_EEEEENS4_23SM90_TMA_LOAD_MULTICASTENS4_14ComposedLayoutINS4_7SwizzleILi2ELi4ELi3EEENS4_18smem_ptr_flag_bitsILi8EEENSQ_INS5_IJNSA_ILi8EEESH_EEENS5_IJSH_SC_EEEEEEEvNS4_8identityESY_S18_vS19_EENS_8epilogue10collective6detail29Sm90TmaWarpSpecializedAdapterINS1C_15DefaultEpilogueIaSJ_SJ_NS1B_6thread17LinearCombinationIaLi1EiiLNS1G_9ScaleType4KindE0ELNS_15FloatRoundStyleE2EaEENS1_15EpilogueDefaultEEEEEvvEEEEvNT_6ParamsE)
        /*0020*/ 	.word	0x00000000
.L_19:


//--------------------- .nv.compat                --------------------------
	.section	.nv.compat,"",@"SHT_CUDA_COMPAT_INFO"
	.align	4
        /*0000*/ 	.byte	0x02, 0x09, 0x01, 0x00, 0x02, 0x02, 0x04, 0x00, 0x02, 0x05, 0x05, 0x00, 0x03, 0x07, 0x01, 0x01
        /*0010*/ 	.byte	0x02, 0x03, 0x01, 0x00, 0x02, 0x06, 0x01, 0x00, 0x04, 0x0b, 0x08, 0x00, 0x00, 0x00, 0x00, 0x00
        /*0020*/ 	.byte	0x00, 0x00, 0x00, 0x00


//--------------------- .nv.info._ZN7cutlass13device_kernelINS_4gemm6kernel13GemmUniversalIN4cute5tupleIJiiiiEEENS1_10collective13CollectiveMmaINS1_34MainloopSm90TmaGmmaWarpSpecializedILi18ENS5_IJNS4_1CILi2EEESB_NSA_ILi1EEEEEENS1_35KernelTmaWarpSpecializedCooperativeEEENS5_IJNSA_ILi128EEENSA_ILi64EEESH_EEEaNS5_IJlSC_lEEEaSJ_NS4_8TiledMMAINS4_8MMA_AtomIJNS4_4SM904GMMA26MMA_64x64x32_S32S8S8_SS_TNEEEENS4_6LayoutINS5_IJSB_SC_SC_EEENS5_IJSC_NSA_ILi0EEESS_EEEEENS5_IJNS4_10UnderscoreESV_SV_EEEEENS4_23SM90_TMA_LOAD_MULTICASTENS4_14ComposedLayoutINS4_7SwizzleILi2ELi4ELi3EEENS4_18smem_ptr_flag_bitsILi8EEENSQ_INS5_IJNSA_ILi8EEESH_EEENS5_IJSH_SC_EEEEEEEvNS4_8identityESY_S18_vS19_EENS_8epilogue10collective6detail29Sm90TmaWarpSpecializedAdapterINS1C_15DefaultEpilogueIaSJ_SJ_NS1B_6thread17LinearCombinationIaLi1EiiLNS1G_9ScaleType4KindE0ELNS_15FloatRoundStyleE2EaEENS1_15EpilogueDefaultEEEEEvvEEEEvNT_6ParamsE --------------------------
	.section	.nv.info._ZN7cutlass13device_kernelINS_4gemm6kernel13GemmUniversalIN4cute5tupleIJiiiiEEENS1_10collective13CollectiveMmaINS1_34MainloopSm90TmaGmmaWarpSpecializedILi18ENS5_IJNS4_1CILi2EEESB_NSA_ILi1EEEEEENS1_35KernelTmaWarpSpecializedCooperativeEEENS5_IJNSA_ILi128EEENSA_ILi64EEESH_EEEaNS5_IJlSC_lEEEaSJ_NS4_8TiledMMAINS4_8MMA_AtomIJNS4_4SM904GMMA26MMA_64x64x32_S32S8S8_SS_TNEEEENS4_6LayoutINS5_IJSB_SC_SC_EEENS5_IJSC_NSA_ILi0EEESS_EEEEENS5_IJNS4_10UnderscoreESV_SV_EEEEENS4_23SM90_TMA_LOAD_MULTICASTENS4_14ComposedLayoutINS4_7SwizzleILi2ELi4ELi3EEENS4_18smem_ptr_flag_bitsILi8EEENSQ_INS5_IJNSA_ILi8EEESH_EEENS5_IJSH_SC_EEEEEEEvNS4_8identityESY_S18_vS19_EENS_8epilogue10collective6detail29Sm90TmaWarpSpecializedAdapterINS1C_15DefaultEpilogueIaSJ_SJ_NS1B_6thread17LinearCombinationIaLi1EiiLNS1G_9ScaleType4KindE0ELNS_15FloatRoundStyleE2EaEENS1_15EpilogueDefaultEEEEEvvEEEEvNT_6ParamsE,"",@"SHT_CUDA_INFO"
	.sectionflags	@""
	.align	4


	//----- nvinfo : EIATTR_CUDA_API_VERSION
	.align		4
        /*0000*/ 	.byte	0x04, 0x37
        /*0002*/ 	.short	(.L_21 - .L_20)
.L_20:
        /*0004*/ 	.word	0x00000082


	//----- nvinfo : EIATTR_KPARAM_INFO
	.align		4
.L_21:
        /*0008*/ 	.byte	0x04, 0x17
        /*000a*/ 	.short	(.L_23 - .L_22)
.L_22:
        /*000c*/ 	.word	0x00000000
        /*0010*/ 	.short	0x0000
        /*0012*/ 	.short	0x0070
        /*0014*/ 	.byte	0x00, 0xf0, 0x01, 0x10


	//----- nvinfo : EIATTR_SPARSE_MMA_MASK
	.align		4
.L_23:
        /*0018*/ 	.byte	0x03, 0x50
        /*001a*/ 	.short	0x0000


	//----- nvinfo : EIATTR_MAXREG_COUNT
	.align		4
        /*001c*/ 	.byte	0x03, 0x1b
        /*001e*/ 	.short	0x00a8


	//----- nvinfo : EIATTR_NUM_BARRIERS
	.align		4
        /*0020*/ 	.byte	0x02, 0x4c
        /*0022*/ 	.byte	0x01
	.zero		1


	//----- nvinfo : EIATTR_EXTERNS
	.align		4
        /*0024*/ 	.byte	0x04, 0x0f
        /*0026*/ 	.short	(.L_25 - .L_24)


	//   ....[0]....
	.align		4
.L_24:
        /*0028*/ 	.word	index@(__assertfail)


	//----- nvinfo : EIATTR_MERCURY_ISA_VERSION
	.align		4
.L_25:
        /*002c*/ 	.byte	0x03, 0x5f
        /*002e*/ 	.short	0x0101


	//----- nvinfo : EIATTR_INT_WARP_WIDE_INSTR_OFFSETS
	.align		4
        /*0030*/ 	.byte	0x04, 0x31
        /*0032*/ 	.short	(.L_27 - .L_26)


	//   ....[0]....
.L_26:
        /*0034*/ 	.word	0x00000670


	//   ....[1]....
        /*0038*/ 	.word	0x000006a0


	//   ....[2]....
        /*003c*/ 	.word	0x00000860


	//----- nvinfo : EIATTR_COOP_GROUP_MASK_REGIDS
	.align		4
.L_27:
        /*0040*/ 	.byte	0x04, 0x29
        /*0042*/ 	.short	(.L_29 - .L_28)


	//   ....[0]....
.L_28:
        /*0044*/ 	.word	0xffffffff


	//   ....[1]....
        /*0048*/ 	.word	0xffffffff


	//   ....[2]....
        /*004c*/ 	.word	0xffffffff


	//   ....[3]....
        /*0050*/ 	.word	0xffffffff


	//   ....[4]....
        /*0054*/ 	.word	0xffffffff


	//   ....[5]....
        /*0058*/ 	.word	0xffffffff


	//----- nvinfo : EIATTR_COOP_GROUP_INSTR_OFFSETS
	.align		4
.L_29:
        /*005c*/ 	.byte	0x04, 0x28
        /*005e*/ 	.short	(.L_31 - .L_30)


	//   ....[0]....
.L_30:
        /*0060*/ 	.word	0x00000060


	//   ....[1]....
        /*0064*/ 	.word	0x00000070


	//   ....[2]....
        /*0068*/ 	.word	0x00000130


	//   ....[3]....
        /*006c*/ 	.word	0x000004c0


	//   ....[4]....
        /*0070*/ 	.word	0x000009e0


	//   ....[5]....
        /*0074*/ 	.word	0x00001410


	//----- nvinfo : EIATTR_REG_RECONFIG
	.align		4
.L_31:
        /*0078*/ 	.byte	0x01, 0x54
	.zero		2


	//----- nvinfo : EIATTR_SYSCALL_OFFSETS
	.align		4
        /*007c*/ 	.byte	0x04, 0x46
        /*007e*/ 	.short	(.L_33 - .L_32)


	//   ....[0]....
.L_32:
        /*0080*/ 	.word	0x000015d0


	//----- nvinfo : EIATTR_MBARRIER_INSTR_OFFSETS
	.align		4
.L_33:
        /*0084*/ 	.byte	0x04, 0x39
        /*0086*/ 	.short	(.L_35 - .L_34)


	//   ....[0]....
.L_34:
        /*0088*/ 	.word	0x00000250
        /*008c*/ 	.word	0x000000ff
        /*0090*/ 	.word	0x00000000
        /*0094*/ 	.short	0x0100
        /*0096*/ 	.byte	0x08
	.zero		1


	//   ....[1]....
        /*0098*/ 	.word	0x00000260
        /*009c*/ 	.word	0x000000ff
        /*00a0*/ 	.word	0x00000090
        /*00a4*/ 	.short	0x0100
        /*00a6*/ 	.byte	0x08
	.zero		1


	//   ....[2]....
        /*00a8*/ 	.word	0x00000270
        /*00ac*/ 	.word	0x000000ff
        /*00b0*/ 	.word	0x00000008
        /*00b4*/ 	.short	0x0100
        /*00b6*/ 	.byte	0x08
	.zero		1


	//   ....[3]....
        /*00b8*/ 	.word	0x00000280
        /*00bc*/ 	.word	0x000000ff
        /*00c0*/ 	.word	0x00000098
        /*00c4*/ 	.short	0x0100
        /*00c6*/ 	.byte	0x08
	.zero		1


	//   ....[4]....
        /*00c8*/ 	.word	0x00000290
        /*00cc*/ 	.word	0x000000ff
        /*00d0*/ 	.word	0x00000010
        /*00d4*/ 	.short	0x0100
        /*00d6*/ 	.byte	0x08
	.zero		1


	//   ....[5]....
        /*00d8*/ 	.word	0x000002a0
        /*00dc*/ 	.word	0x000000ff
        /*00e0*/ 	.word	0x000000a0
        /*00e4*/ 	.short	0x0100
        /*00e6*/ 	.byte	0x08
	.zero		1


	//   ....[6]....
        /*00e8*/ 	.word	0x000002b0
        /*00ec*/ 	.word	0x000000ff
        /*00f0*/ 	.word	0x00000018
        /*00f4*/ 	.short	0x0100
        /*00f6*/ 	.byte	0x08
	.zero		1


	//   ....[7]....
        /*00f8*/ 	.word	0x000002c0
        /*00fc*/ 	.word	0x000000ff
        /*0100*/ 	.word	0x000000a8
        /*0104*/ 	.short	0x0100
        /*0106*/ 	.byte	0x08
	.zero		1


	//   ....[8]....
        /*0108*/ 	.word	0x000002d0
        /*010c*/ 	.word	0x000000ff
        /*0110*/ 	.word	0x00000020
        /*0114*/ 	.short	0x0100
        /*0116*/ 	.byte	0x08
	.zero		1


	//   ....[9]....
        /*0118*/ 	.word	0x000002e0
        /*011c*/ 	.word	0x000000ff
        /*0120*/ 	.word	0x000000b0
        /*0124*/ 	.short	0x0100
        /*0126*/ 	.byte	0x08
	.zero		1


	//   ....[10]....
        /*0128*/ 	.word	0x000002f0
        /*012c*/ 	.word	0x000000ff
        /*0130*/ 	.word	0x00000028
        /*0134*/ 	.short	0x0100
        /*0136*/ 	.byte	0x08
	.zero		1


	//   ....[11]....
        /*0138*/ 	.word	0x00000300
        /*013c*/ 	.word	0x000000ff
        /*0140*/ 	.word	0x000000b8
        /*0144*/ 	.short	0x0100
        /*0146*/ 	.byte	0x08
	.zero		1


	//   ....[12]....
        /*0148*/ 	.word	0x00000310
        /*014c*/ 	.word	0x000000ff
        /*0150*/ 	.word	0x00000030
        /*0154*/ 	.short	0x0100
        /*0156*/ 	.byte	0x08
	.zero		1


	//   ....[13]....
        /*0158*/ 	.word	0x00000320
        /*015c*/ 	.word	0x000000ff
        /*0160*/ 	.word	0x000000c0
        /*0164*/ 	.short	0x0100
        /*0166*/ 	.byte	0x08
	.zero		1


	//   ....[14]....
        /*0168*/ 	.word	0x00000330
        /*016c*/ 	.word	0x000000ff
        /*0170*/ 	.word	0x00000038
        /*0174*/ 	.short	0x0100
        /*0176*/ 	.byte	0x08
	.zero		1


	//   ....[15]....
        /*0178*/ 	.word	0x00000340
        /*017c*/ 	.word	0x000000ff
        /*0180*/ 	.word	0x000000c8
        /*0184*/ 	.short	0x0100
        /*0186*/ 	.byte	0x08
	.zero		1


	//   ....[16]....
        /*0188*/ 	.word	0x00000350
        /*018c*/ 	.word	0x000000ff
        /*0190*/ 	.word	0x00000040
        /*0194*/ 	.short	0x0100
        /*0196*/ 	.byte	0x08
	.zero		1


	//   ....[17]....
        /*0198*/ 	.word	0x00000360
        /*019c*/ 	.word	0x000000ff
        /*01a0*/ 	.word	0x000000d0
        /*01a4*/ 	.short	0x0100
        /*01a6*/ 	.byte	0x08
	.zero		1


	//   ....[18]....
        /*01a8*/ 	.word	0x00000370
        /*01ac*/ 	.word	0x000000ff
        /*01b0*/ 	.word	0x00000048
        /*01b4*/ 	.short	0x0100
        /*01b6*/ 	.byte	0x08
	.zero		1


	//   ....[19]....
        /*01b8*/ 	.word	0x00000380
        /*01bc*/ 	.word	0x000000ff
        /*01c0*/ 	.word	0x000000d8
        /*01c4*/ 	.short	0x0100
        /*01c6*/ 	.byte	0x08
	.zero		1


	//   ....[20]....
        /*01c8*/ 	.word	0x00000390
        /*01cc*/ 	.word	0x000000ff
        /*01d0*/ 	.word	0x00000050
        /*01d4*/ 	.short	0x0100
        /*01d6*/ 	.byte	0x08
	.zero		1


	//   ....[21]....
        /*01d8*/ 	.word	0x000003a0
        /*01dc*/ 	.word	0x000000ff
        /*01e0*/ 	.word	0x000000e0
        /*01e4*/ 	.short	0x0100
        /*01e6*/ 	.byte	0x08
	.zero		1


	//   ....[22]....
        /*01e8*/ 	.word	0x000003b0
        /*01ec*/ 	.word	0x000000ff
        /*01f0*/ 	.word	0x00000058
        /*01f4*/ 	.short	0x0100
        /*01f6*/ 	.byte	0x08
	.zero		1


	//   ....[23]....
        /*01f8*/ 	.word	0x000003c0
        /*01fc*/ 	.word	0x000000ff
        /*0200*/ 	.word	0x000000e8
        /*0204*/ 	.short	0x0100
        /*0206*/ 	.byte	0x08
	.zero		1


	//   ....[24]....
        /*0208*/ 	.word	0x000003d0
        /*020c*/ 	.word	0x000000ff
        /*0210*/ 	.word	0x00000060
        /*0214*/ 	.short	0x0100
        /*0216*/ 	.byte	0x08
	.zero		1


	//   ....[25]....
        /*0218*/ 	.word	0x000003e0
        /*021c*/ 	.word	0x000000ff
        /*0220*/ 	.word	0x000000f0
        /*0224*/ 	.short	0x0100
        /*0226*/ 	.byte	0x08
	.zero		1


	//   ....[26]....
        /*0228*/ 	.word	0x000003f0
        /*022c*/ 	.word	0x000000ff
        /*0230*/ 	.word	0x00000068
        /*0234*/ 	.short	0x0100
        /*0236*/ 	.byte	0x08
	.zero		1


	//   ....[27]....
        /*0238*/ 	.word	0x00000400
        /*023c*/ 	.word	0x000000ff
        /*0240*/ 	.word	0x000000f8
        /*0244*/ 	.short	0x0100
        /*0246*/ 	.byte	0x08
	.zero		1


	//   ....[28]....
        /*0248*/ 	.word	0x00000410
        /*024c*/ 	.word	0x000000ff
        /*0250*/ 	.word	0x00000070
        /*0254*/ 	.short	0x0100
        /*0256*/ 	.byte	0x08
	.zero		1


	//   ....[29]....
        /*0258*/ 	.word	0x00000420
        /*025c*/ 	.word	0x000000ff
        /*0260*/ 	.word	0x00000100
        /*0264*/ 	.short	0x0100
        /*0266*/ 	.byte	0x08
	.zero		1


	//   ....[30]....
        /*0268*/ 	.word	0x00000430
        /*026c*/ 	.word	0x000000ff
        /*0270*/ 	.word	0x00000078
        /*0274*/ 	.short	0x0100
        /*0276*/ 	.byte	0x08
	.zero		1


	//   ....[31]....
        /*0278*/ 	.word	0x00000440
        /*027c*/ 	.word	0x000000ff
        /*0280*/ 	.word	0x00000108
        /*0284*/ 	.short	0x0100
        /*0286*/ 	.byte	0x08
	.zero		1


	//   ....[32]....
        /*0288*/ 	.word	0x00000450
        /*028c*/ 	.word	0x000000ff
        /*0290*/ 	.word	0x00000080
        /*0294*/ 	.short	0x0100
        /*0296*/ 	.byte	0x08
	.zero		1


	//   ....[33]....
        /*0298*/ 	.word	0x00000460
        /*029c*/ 	.word	0x000000ff
        /*02a0*/ 	.word	0x00000110
        /*02a4*/ 	.short	0x0100
        /*02a6*/ 	.byte	0x08
	.zero		1


	//   ....[34]....
        /*02a8*/ 	.word	0x00000470
        /*02ac*/ 	.word	0x000000ff
        /*02b0*/ 	.word	0x00000088
        /*02b4*/ 	.short	0x0100
        /*02b6*/ 	.byte	0x08
	.zero		1


	//   ....[35]....
        /*02b8*/ 	.word	0x00000480
        /*02bc*/ 	.word	0x000000ff
        /*02c0*/ 	.word	0x00000118
        /*02c4*/ 	.short	0x0100
        /*02c6*/ 	.byte	0x08
	.zero		1


	//   ....[36]....
        /*02c8*/ 	.word	0x000008e0
        /*02cc*/ 	.word	0x000000ff
        /*02d0*/ 	.word	0x00000130
        /*02d4*/ 	.short	0x0100
        /*02d6*/ 	.byte	0x06
	.zero		1


	//   ....[37]....
        /*02d8*/ 	.word	0x00000970
        /*02dc*/ 	.word	0x000000ff
        /*02e0*/ 	.word	0x00000138
        /*02e4*/ 	.short	0x0100
        /*02e6*/ 	.byte	0x06
	.zero		1


	//   ....[38]....
        /*02e8*/ 	.word	0x000016a0
        /*02ec*/ 	.word	0x00000003
        /*02f0*/ 	.word	0x00000000
        /*02f4*/ 	.short	0x010a
        /*02f6*/ 	.byte	0x3f
	.zero		1


	//   ....[39]....
        /*02f8*/ 	.word	0x000016e0
        /*02fc*/ 	.word	0x00000003
        /*0300*/ 	.word	0x00000000
        /*0304*/ 	.short	0x010a
        /*0306*/ 	.byte	0x3f
	.zero		1


	//   ....[40]....
        /*0308*/ 	.word	0x000019b0
        /*030c*/ 	.word	0x00000005
        /*0310*/ 	.word	0x00000000
        /*0314*/ 	.short	0x010a
        /*0316*/ 	.byte	0x3f
	.zero		1


	//   ....[41]....
        /*0318*/ 	.word	0x000019f0
        /*031c*/ 	.word	0x00000005
        /*0320*/ 	.word	0x00000000
        /*0324*/ 	.short	0x010a
        /*0326*/ 	.byte	0x3f
	.zero		1


	//   ....[42]....
        /*0328*/ 	.word	0x00001b50
        /*032c*/ 	.word	0x00000005
        /*0330*/ 	.word	0x00000000
        /*0334*/ 	.short	0x0101
        /*0336*/ 	.byte	0x3f
	.zero		1


	//   ....[43]....
        /*0338*/ 	.word	0x00001d70
        /*033c*/ 	.word	0x00000003
        /*0340*/ 	.word	0x00000000
        /*0344*/ 	.short	0x0101
        /*0346*/ 	.byte	0x3f
	.zero		1


	//   ....[44]....
        /*0348*/ 	.word	0x00004d10
        /*034c*/ 	.word	0x0000000e
        /*0350*/ 	.word	0x00000090
        /*0354*/ 	.short	0x010a
        /*0356*/ 	.byte	0x3f
	.zero		1


	//   ....[45]....
        /*0358*/ 	.word	0x00005090
        /*035c*/ 	.word	0x00000006
        /*0360*/ 	.word	0x00000138
        /*0364*/ 	.short	0x0101
        /*0366*/ 	.byte	0x3f
	.zero		1


	//   ....[46]....
        /*0368*/ 	.word	0x000057c0
        /*036c*/ 	.word	0x00000007
        /*0370*/ 	.word	0x00000000
        /*0374*/ 	.short	0x010a
        /*0376*/ 	.byte	0x3f
	.zero		1


	//   ....[47]....
        /*0378*/ 	.word	0x00005840
        /*037c*/ 	.word	0x00000009
        /*0380*/ 	.word	0x00000000
        /*0384*/ 	.short	0x010a
        /*0386*/ 	.byte	0x3f
	.zero		1


	//   ....[48]....
        /*0388*/ 	.word	0x000058d0
        /*038c*/ 	.word	0x00000006
        /*0390*/ 	.word	0x00000000
        /*0394*/ 	.short	0x010a
        /*0396*/ 	.byte	0x3f
	.zero		1


	//   ....[49]....
        /*0398*/ 	.word	0x00005960
        /*039c*/ 	.word	0x00000009
        /*03a0*/ 	.word	0x00000000
        /*03a4*/ 	.short	0x010a
        /*03a6*/ 	.byte	0x3f
	.zero		1


	//   ....[50]....
        /*03a8*/ 	.word	0x000059f0
        /*03ac*/ 	.word	0x00000006
        /*03b0*/ 	.word	0x00000000
        /*03b4*/ 	.short	0x010a
        /*03b6*/ 	.byte	0x3f
	.zero		1


	//   ....[51]....
        /*03b8*/ 	.word	0x00005a80
        /*03bc*/ 	.word	0x00000009
        /*03c0*/ 	.word	0x00000000
        /*03c4*/ 	.short	0x010a
        /*03c6*/ 	.byte	0x3f
	.zero		1


	//   ....[52]....
        /*03c8*/ 	.word	0x00005b10
        /*03cc*/ 	.word	0x00000006
        /*03d0*/ 	.word	0x00000000
        /*03d4*/ 	.short	0x010a
        /*03d6*/ 	.byte	0x3f
	.zero		1


	//   ....[53]....
        /*03d8*/ 	.word	0x00005ba0
        /*03dc*/ 	.word	0x00000009
        /*03e0*/ 	.word	0x00000000
        /*03e4*/ 	.short	0x010a
        /*03e6*/ 	.byte	0x3f
	.zero		1


	//   ....[54]....
        /*03e8*/ 	.word	0x00005c30
        /*03ec*/ 	.word	0x00000006
        /*03f0*/ 	.word	0x00000000
        /*03f4*/ 	.short	0x010a
        /*03f6*/ 	.byte	0x3f
	.zero		1


	//   ....[55]....
        /*03f8*/ 	.word	0x00005cc0
        /*03fc*/ 	.word	0x00000009
        /*0400*/ 	.word	0x00000000
        /*0404*/ 	.short	0x010a
        /*0406*/ 	.byte	0x3f
	.zero		1


	//   ....[56]....
        /*0408*/ 	.word	0x00005d50
        /*040c*/ 	.word	0x00000006
        /*0410*/ 	.word	0x00000000
        /*0414*/ 	.short	0x010a
        /*0416*/ 	.byte	0x3f
	.zero		1


	//   ....[57]....
        /*0418*/ 	.word	0x00005de0
        /*041c*/ 	.word	0x00000009
        /*0420*/ 	.word	0x00000000
        /*0424*/ 	.short	0x010a
        /*0426*/ 	.byte	0x3f
	.zero		1


	//   ....[58]....
        /*0428*/ 	.word	0x00005e70
        /*042c*/ 	.word	0x00000006
        /*0430*/ 	.word	0x00000000
        /*0434*/ 	.short	0x010a
        /*0436*/ 	.byte	0x3f
	.zero		1


	//   ....[59]....
        /*0438*/ 	.word	0x00005f00
        /*043c*/ 	.word	0x00000009
        /*0440*/ 	.word	0x00000000
        /*0444*/ 	.short	0x010a
        /*0446*/ 	.byte	0x3f
	.zero		1


	//   ....[60]....
        /*0448*/ 	.word	0x00005f90
        /*044c*/ 	.word	0x00000006
        /*0450*/ 	.word	0x00000000
        /*0454*/ 	.short	0x010a
        /*0456*/ 	.byte	0x3f
	.zero		1


	//   ....[61]....
        /*0458*/ 	.word	0x00006020
        /*045c*/ 	.word	0x00000009
        /*0460*/ 	.word	0x00000000
        /*0464*/ 	.short	0x010a
        /*0466*/ 	.byte	0x3f
	.zero		1


	//   ....[62]....
        /*0468*/ 	.word	0x000060b0
        /*046c*/ 	.word	0x00000006
        /*0470*/ 	.word	0x00000000
        /*0474*/ 	.short	0x010a
        /*0476*/ 	.byte	0x3f
	.zero		1


	//   ....[63]....
        /*0478*/ 	.word	0x00006140
        /*047c*/ 	.word	0x00000003
        /*0480*/ 	.word	0x00000000
        /*0484*/ 	.short	0x010a
        /*0486*/ 	.byte	0x3f
	.zero		1


	//   ....[64]....
        /*0488*/ 	.word	0x000061a0
        /*048c*/ 	.word	0x00000003
        /*0490*/ 	.word	0x00000000
        /*0494*/ 	.short	0x010a
        /*0496*/ 	.byte	0x3f
	.zero		1


	//   ....[65]....
        /*0498*/ 	.word	0x000061f0
        /*049c*/ 	.word	0x00000005
        /*04a0*/ 	.word	0x00000000
        /*04a4*/ 	.short	0x010a
        /*04a6*/ 	.byte	0x3f
	.zero		1


	//   ....[66]....
        /*04a8*/ 	.word	0x000062c0
        /*04ac*/ 	.word	0x0000000e
        /*04b0*/ 	.word	0x00000090
        /*04b4*/ 	.short	0x010a
        /*04b6*/ 	.byte	0x3f
	.zero		1


	//   ....[67]....
        /*04b8*/ 	.word	0x00006390
        /*04bc*/ 	.word	0x00000007
        /*04c0*/ 	.word	0x00000000
        /*04c4*/ 	.short	0x010a
        /*04c6*/ 	.byte	0x3f
	.zero		1


	//   ....[68]....
        /*04c8*/ 	.word	0x000063e0
        /*04cc*/ 	.word	0x00000009
        /*04d0*/ 	.word	0x00000000
        /*04d4*/ 	.short	0x010a
        /*04d6*/ 	.byte	0x3f
	.zero		1


	//   ....[69]....
        /*04d8*/ 	.word	0x00006430
        /*04dc*/ 	.word	0x00000006
        /*04e0*/ 	.word	0x00000000
        /*04e4*/ 	.short	0x010a
        /*04e6*/ 	.byte	0x3f
	.zero		1


	//   ....[70]....
        /*04e8*/ 	.word	0x00006480
        /*04ec*/ 	.word	0x00000009
        /*04f0*/ 	.word	0x00000000
        /*04f4*/ 	.short	0x010a
        /*04f6*/ 	.byte	0x3f
	.zero		1


	//   ....[71]....
        /*04f8*/ 	.word	0x000064d0
        /*04fc*/ 	.word	0x00000006
        /*0500*/ 	.word	0x00000000
        /*0504*/ 	.short	0x010a
        /*0506*/ 	.byte	0x3f
	.zero		1


	//   ....[72]....
        /*0508*/ 	.word	0x00006520
        /*050c*/ 	.word	0x00000009
        /*0510*/ 	.word	0x00000000
        /*0514*/ 	.short	0x010a
        /*0516*/ 	.byte	0x3f
	.zero		1


	//   ....[73]....
        /*0518*/ 	.word	0x00006570
        /*051c*/ 	.word	0x00000006
        /*0520*/ 	.word	0x00000000
        /*0524*/ 	.short	0x010a
        /*0526*/ 	.byte	0x3f
	.zero		1


	//   ....[74]....
        /*0528*/ 	.word	0x000065c0
        /*052c*/ 	.word	0x00000009
        /*0530*/ 	.word	0x00000000
        /*0534*/ 	.short	0x010a
        /*0536*/ 	.byte	0x3f
	.zero		1


	//   ....[75]....
        /*0538*/ 	.word	0x00006610
        /*053c*/ 	.word	0x00000006
        /*0540*/ 	.word	0x00000000
        /*0544*/ 	.short	0x010a
        /*0546*/ 	.byte	0x3f
	.zero		1


	//   ....[76]....
        /*0548*/ 	.word	0x00006660
        /*054c*/ 	.word	0x00000009
        /*0550*/ 	.word	0x00000000
        /*0554*/ 	.short	0x010a
        /*0556*/ 	.byte	0x3f
	.zero		1


	//   ....[77]....
        /*0558*/ 	.word	0x000066b0
        /*055c*/ 	.word	0x00000006
        /*0560*/ 	.word	0x00000000
        /*0564*/ 	.short	0x010a
        /*0566*/ 	.byte	0x3f
	.zero		1


	//   ....[78]....
        /*0568*/ 	.word	0x00006700
        /*056c*/ 	.word	0x00000009
        /*0570*/ 	.word	0x00000000
        /*0574*/ 	.short	0x010a
        /*0576*/ 	.byte	0x3f
	.zero		1


	//   ....[79]....
        /*0578*/ 	.word	0x00006750
        /*057c*/ 	.word	0x00000006
        /*0580*/ 	.word	0x00000000
        /*0584*/ 	.short	0x010a
        /*0586*/ 	.byte	0x3f
	.zero		1


	//   ....[80]....
        /*0588*/ 	.word	0x000067a0
        /*058c*/ 	.word	0x00000009
        /*0590*/ 	.word	0x00000000
        /*0594*/ 	.short	0x010a
        /*0596*/ 	.byte	0x3f
	.zero		1


	//   ....[81]....
        /*0598*/ 	.word	0x000067f0
        /*059c*/ 	.word	0x00000006
        /*05a0*/ 	.word	0x00000000
        /*05a4*/ 	.short	0x010a
        /*05a6*/ 	.byte	0x3f
	.zero		1


	//   ....[82]....
        /*05a8*/ 	.word	0x00006840
        /*05ac*/ 	.word	0x00000009
        /*05b0*/ 	.word	0x00000000
        /*05b4*/ 	.short	0x010a
        /*05b6*/ 	.byte	0x3f
	.zero		1


	//   ....[83]....
        /*05b8*/ 	.word	0x00006890
        /*05bc*/ 	.word	0x00000006
        /*05c0*/ 	.word	0x00000000
        /*05c4*/ 	.short	0x010a
        /*05c6*/ 	.byte	0x3f
	.zero		1


	//----- nvinfo : EIATTR_NUM_MBARRIERS
	.align		4
.L_35:
        /*05c8*/ 	.byte	0x03, 0x38
        /*05ca*/ 	.short	0x0026


	//----- nvinfo : EIATTR_EXIT_INSTR_OFFSETS
	.align		4
        /*05cc*/ 	.byte	0x04, 0x1c
        /*05ce*/ 	.short	(.L_37 - .L_36)


	//   ....[0]....
.L_36:
        /*05d0*/ 	.word	0x00000b40


	//   ....[1]....
        /*05d4*/ 	.word	0x00001350


	//   ....[2]....
        /*05d8*/ 	.word	0x00004330


	//   ....[3]....
        /*05dc*/ 	.word	0x00004890


	//   ....[4]....
        /*05e0*/ 	.word	0x00006190


	//----- nvinfo : EIATTR_MAX_THREADS
	.align		4
.L_37:
        /*05e4*/ 	.byte	0x04, 0x05
        /*05e6*/ 	.short	(.L_39 - .L_38)
.L_38:
        /*05e8*/ 	.word	0x00000180
        /*05ec*/ 	.word	0x00000001
        /*05f0*/ 	.word	0x00000001


	//----- nvinfo : EIATTR_CRS_STACK_SIZE
	.align		4
.L_39:
        /*05f4*/ 	.byte	0x04, 0x1e
        /*05f6*/ 	.short	(.L_41 - .L_40)
.L_40:
        /*05f8*/ 	.word	0x00000000


	//----- nvinfo : EIATTR_CBANK_PARAM_SIZE
	.align		4
.L_41:
        /*05fc*/ 	.byte	0x03, 0x19
        /*05fe*/ 	.short	0x0470


	//----- nvinfo : EIATTR_PARAM_CBANK
	.align		4
        /*0600*/ 	.byte	0x04, 0x0a
        /*0602*/ 	.short	(.L_43 - .L_42)
	.align		4
.L_42:
        /*0604*/ 	.word	index@(.nv.constant0._ZN7cutlass13device_kernelINS_4gemm6kernel13GemmUniversalIN4cute5tupleIJiiiiEEENS1_10collective13CollectiveMmaINS1_34MainloopSm90TmaGmmaWarpSpecializedILi18ENS5_IJNS4_1CILi2EEESB_NSA_ILi1EEEEEENS1_35KernelTmaWarpSpecializedCooperativeEEENS5_IJNSA_ILi128EEENSA_ILi64EEESH_EEEaNS5_IJlSC_lEEEaSJ_NS4_8TiledMMAINS4_8MMA_AtomIJNS4_4SM904GMMA26MMA_64x64x32_S32S8S8_SS_TNEEEENS4_6LayoutINS5_IJSB_SC_SC_EEENS5_IJSC_NSA_ILi0EEESS_EEEEENS5_IJNS4_10UnderscoreESV_SV_EEEEENS4_23SM90_TMA_LOAD_MULTICASTENS4_14ComposedLayoutINS4_7SwizzleILi2ELi4ELi3EEENS4_18smem_ptr_flag_bitsILi8EEENSQ_INS5_IJNSA_ILi8EEESH_EEENS5_IJSH_SC_EEEEEEEvNS4_8identityESY_S18_vS19_EENS_8epilogue10collective6detail29Sm90TmaWarpSpecializedAdapterINS1C_15DefaultEpilogueIaSJ_SJ_NS1B_6thread17LinearCombinationIaLi1EiiLNS1G_9ScaleType4KindE0ELNS_15FloatRoundStyleE2EaEENS1_15EpilogueDefaultEEEEEvvEEEEvNT_6ParamsE)
        /*0608*/ 	.short	0x0210
        /*060a*/ 	.short	0x0470


	//----- nvinfo : EIATTR_SW_WAR
	.align		4
.L_43:
        /*060c*/ 	.byte	0x04, 0x36
        /*060e*/ 	.short	(.L_45 - .L_44)
.L_44:
        /*0610*/ 	.word	0x00000008
.L_45:


//--------------------- .nv.callgraph             --------------------------
	.section	.nv.callgraph,"",@"SHT_CUDA_CALLGRAPH"
	.align	4
	.sectionentsize	8
	.align		4
        /*0000*/ 	.word	0x00000000
	.align		4
        /*0004*/ 	.word	0xffffffff
	.align		4
        /*0008*/ 	.word	index@(_ZN7cutlass13device_kernelINS_4gemm6kernel13GemmUniversalIN4cute5tupleIJiiiiEEENS1_10collective13CollectiveMmaINS1_34MainloopSm90TmaGmmaWarpSpecializedILi18ENS5_IJNS4_1CILi2EEESB_NSA_ILi1EEEEEENS1_35KernelTmaWarpSpecializedCooperativeEEENS5_IJNSA_ILi128EEENSA_ILi64EEESH_EEEaNS5_IJlSC_lEEEaSJ_NS4_8TiledMMAINS4_8MMA_AtomIJNS4_4SM904GMMA26MMA_64x64x32_S32S8S8_SS_TNEEEENS4_6LayoutINS5_IJSB_SC_SC_EEENS5_IJSC_NSA_ILi0EEESS_EEEEENS5_IJNS4_10UnderscoreESV_SV_EEEEENS4_23SM90_TMA_LOAD_MULTICASTENS4_14ComposedLayoutINS4_7SwizzleILi2ELi4ELi3EEENS4_18smem_ptr_flag_bitsILi8EEENSQ_INS5_IJNSA_ILi8EEESH_EEENS5_IJSH_SC_EEEEEEEvNS4_8identityESY_S18_vS19_EENS_8epilogue10collective6detail29Sm90TmaWarpSpecializedAdapterINS1C_15DefaultEpilogueIaSJ_SJ_NS1B_6thread17LinearCombinationIaLi1EiiLNS1G_9ScaleType4KindE0ELNS_15FloatRoundStyleE2EaEENS1_15EpilogueDefaultEEEEEvvEEEEvNT_6ParamsE)
	.align		4
        /*000c*/ 	.word	index@(__assertfail)
	.align		4
        /*0010*/ 	.word	0x00000000
	.align		4
        /*0014*/ 	.word	0xfffffffe
	.align		4
        /*0018*/ 	.word	0x00000000
	.align		4
        /*001c*/ 	.word	0xfffffffd
	.align		4
        /*0020*/ 	.word	0x00000000
	.align		4
        /*0024*/ 	.word	0xfffffffc


//--------------------- .nv.constant4             --------------------------
	.section	.nv.constant4,"a",@progbits
	.align	8
	.align		8
.nv.constant4:
        /*0000*/ 	.dword	__assertfail
	.align		8
        /*0008*/ 	.dword	__unnamed_1
	.align		8
        /*0010*/ 	.dword	_ZN39_INTERNAL_dec31d92_4_k_cu_d3ab74e3_50724cuda3std3__45__cpo5beginE
	.align		8
        /*0018*/ 	.dword	_ZN39_INTERNAL_dec31d92_4_k_cu_d3ab74e3_50724cuda3std3__45__cpo3endE
	.align		8
        /*0020*/ 	.dword	_ZN39_INTERNAL_dec31d92_4_k_cu_d3ab74e3_50724cuda3std3__45__cpo6cbeginE
	.align		8
        /*0028*/ 	.dword	_ZN39_INTERNAL_dec31d92_4_k_cu_d3ab74e3_50724cuda3std3__45__cpo4cendE
	.align		8
        /*0030*/ 	.dword	_ZN39_INTERNAL_dec31d92_4_k_cu_d3ab74e3_50724cuda3std3__441_GLOBAL__N__dec31d92_4_k_cu_d3ab74e3_50726ignoreE
	.align		8
        /*0038*/ 	.dword	_ZN39_INTERNAL_dec31d92_4_k_cu_d3ab74e3_50724cuda3std3__419piecewise_constructE
	.align		8
        /*0040*/ 	.dword	_ZN39_INTERNAL_dec31d92_4_k_cu_d3ab74e3_50724cuda3std3__48in_placeE
	.align		8
        /*0048*/ 	.dword	_ZN39_INTERNAL_dec31d92_4_k_cu_d3ab74e3_50724cuda3std6ranges3__45__cpo4swapE
	.align		8
        /*0050*/ 	.dword	_ZN39_INTERNAL_dec31d92_4_k_cu_d3ab74e3_50724cuda3std6ranges3__45__cpo9iter_moveE
	.align		8
        /*0058*/ 	.dword	_ZN39_INTERNAL_dec31d92_4_k_cu_d3ab74e3_50724cute7productE
	.align		8
        /*0060*/ 	.dword	_ZN39_INTERNAL_dec31d92_4_k_cu_d3ab74e3_50724cute1_E
	.align		8
        /*0068*/ 	.dword	$str$22
	.align		8
        /*0070*/ 	.dword	$str$23


//--------------------- .text._ZN7cutlass13device_kernelINS_4gemm6kernel13GemmUniversalIN4cute5tupleIJiiiiEEENS1_10collective13CollectiveMmaINS1_34MainloopSm90TmaGmmaWarpSpecializedILi18ENS5_IJNS4_1CILi2EEESB_NSA_ILi1EEEEEENS1_35KernelTmaWarpSpecializedCooperativeEEENS5_IJNSA_ILi128EEENSA_ILi64EEESH_EEEaNS5_IJlSC_lEEEaSJ_NS4_8TiledMMAINS4_8MMA_AtomIJNS4_4SM904GMMA26MMA_64x64x32_S32S8S8_SS_TNEEEENS4_6LayoutINS5_IJSB_SC_SC_EEENS5_IJSC_NSA_ILi0EEESS_EEEEENS5_IJNS4_10UnderscoreESV_SV_EEEEENS4_23SM90_TMA_LOAD_MULTICASTENS4_14ComposedLayoutINS4_7SwizzleILi2ELi4ELi3EEENS4_18smem_ptr_flag_bitsILi8EEENSQ_INS5_IJNSA_ILi8EEESH_EEENS5_IJSH_SC_EEEEEEEvNS4_8identityESY_S18_vS19_EENS_8epilogue10collective6detail29Sm90TmaWarpSpecializedAdapterINS1C_15DefaultEpilogueIaSJ_SJ_NS1B_6thread17LinearCombinationIaLi1EiiLNS1G_9ScaleType4KindE0ELNS_15FloatRoundStyleE2EaEENS1_15EpilogueDefaultEEEEEvvEEEEvNT_6ParamsE --------------------------
	.section	.text._ZN7cutlass13device_kernelINS_4gemm6kernel13GemmUniversalIN4cute5tupleIJiiiiEEENS1_10collective13CollectiveMmaINS1_34MainloopSm90TmaGmmaWarpSpecializedILi18ENS5_IJNS4_1CILi2EEESB_NSA_ILi1EEEEEENS1_35KernelTmaWarpSpecializedCooperativeEEENS5_IJNSA_ILi128EEENSA_ILi64EEESH_EEEaNS5_IJlSC_lEEEaSJ_NS4_8TiledMMAINS4_8MMA_AtomIJNS4_4SM904GMMA26MMA_64x64x32_S32S8S8_SS_TNEEEENS4_6LayoutINS5_IJSB_SC_SC_EEENS5_IJSC_NSA_ILi0EEESS_EEEEENS5_IJNS4_10UnderscoreESV_SV_EEEEENS4_23SM90_TMA_LOAD_MULTICASTENS4_14ComposedLayoutINS4_7SwizzleILi2ELi4ELi3EEENS4_18smem_ptr_flag_bitsILi8EEENSQ_INS5_IJNSA_ILi8EEESH_EEENS5_IJSH_SC_EEEEEEEvNS4_8identityESY_S18_vS19_EENS_8epilogue10collective6detail29Sm90TmaWarpSpecializedAdapterINS1C_15DefaultEpilogueIaSJ_SJ_NS1B_6thread17LinearCombinationIaLi1EiiLNS1G_9ScaleType4KindE0ELNS_15FloatRoundStyleE2EaEENS1_15EpilogueDefaultEEEEEvvEEEEvNT_6ParamsE,"ax",@progbits
	.align	128
.text._ZN7cutlass13device_kernelINS_4gemm6kernel13GemmUniversalIN4cute5tupleIJiiiiEEENS1_10collective13CollectiveMmaINS1_34MainloopSm90TmaGmmaWarpSpecializedILi18ENS5_IJNS4_1CILi2EEESB_NSA_ILi1EEEEEENS1_35KernelTmaWarpSpecializedCooperativeEEENS5_IJNSA_ILi128EEENSA_ILi64EEESH_EEEaNS5_IJlSC_lEEEaSJ_NS4_8TiledMMAINS4_8MMA_AtomIJNS4_4SM904GMMA26MMA_64x64x32_S32S8S8_SS_TNEEEENS4_6LayoutINS5_IJSB_SC_SC_EEENS5_IJSC_NSA_ILi0EEESS_EEEEENS5_IJNS4_10UnderscoreESV_SV_EEEEENS4_23SM90_TMA_LOAD_MULTICASTENS4_14ComposedLayoutINS4_7SwizzleILi2ELi4ELi3EEENS4_18smem_ptr_flag_bitsILi8EEENSQ_INS5_IJNSA_ILi8EEESH_EEENS5_IJSH_SC_EEEEEEEvNS4_8identityESY_S18_vS19_EENS_8epilogue10collective6detail29Sm90TmaWarpSpecializedAdapterINS1C_15DefaultEpilogueIaSJ_SJ_NS1B_6thread17LinearCombinationIaLi1EiiLNS1G_9ScaleType4KindE0ELNS_15FloatRoundStyleE2EaEENS1_15EpilogueDefaultEEEEEvvEEEEvNT_6ParamsE:
        .type           _ZN7cutlass13device_kernelINS_4gemm6kernel13GemmUniversalIN4cute5tupleIJiiiiEEENS1_10collective13CollectiveMmaINS1_34MainloopSm90TmaGmmaWarpSpecializedILi18ENS5_IJNS4_1CILi2EEESB_NSA_ILi1EEEEEENS1_35KernelTmaWarpSpecializedCooperativeEEENS5_IJNSA_ILi128EEENSA_ILi64EEESH_EEEaNS5_IJlSC_lEEEaSJ_NS4_8TiledMMAINS4_8MMA_AtomIJNS4_4SM904GMMA26MMA_64x64x32_S32S8S8_SS_TNEEEENS4_6LayoutINS5_IJSB_SC_SC_EEENS5_IJSC_NSA_ILi0EEESS_EEEEENS5_IJNS4_10UnderscoreESV_SV_EEEEENS4_23SM90_TMA_LOAD_MULTICASTENS4_14ComposedLayoutINS4_7SwizzleILi2ELi4ELi3EEENS4_18smem_ptr_flag_bitsILi8EEENSQ_INS5_IJNSA_ILi8EEESH_EEENS5_IJSH_SC_EEEEEEEvNS4_8identityESY_S18_vS19_EENS_8epilogue10collective6detail29Sm90TmaWarpSpecializedAdapterINS1C_15DefaultEpilogueIaSJ_SJ_NS1B_6thread17LinearCombinationIaLi1EiiLNS1G_9ScaleType4KindE0ELNS_15FloatRoundStyleE2EaEENS1_15EpilogueDefaultEEEEEvvEEEEvNT_6ParamsE,@function
        .size           _ZN7cutlass13device_kernelINS_4gemm6kernel13GemmUniversalIN4cute5tupleIJiiiiEEENS1_10collective13CollectiveMmaINS1_34MainloopSm90TmaGmmaWarpSpecializedILi18ENS5_IJNS4_1CILi2EEESB_NSA_ILi1EEEEEENS1_35KernelTmaWarpSpecializedCooperativeEEENS5_IJNSA_ILi128EEENSA_ILi64EEESH_EEEaNS5_IJlSC_lEEEaSJ_NS4_8TiledMMAINS4_8MMA_AtomIJNS4_4SM904GMMA26MMA_64x64x32_S32S8S8_SS_TNEEEENS4_6LayoutINS5_IJSB_SC_SC_EEENS5_IJSC_NSA_ILi0EEESS_EEEEENS5_IJNS4_10UnderscoreESV_SV_EEEEENS4_23SM90_TMA_LOAD_MULTICASTENS4_14ComposedLayoutINS4_7SwizzleILi2ELi4ELi3EEENS4_18smem_ptr_flag_bitsILi8EEENSQ_INS5_IJNSA_ILi8EEESH_EEENS5_IJSH_SC_EEEEEEEvNS4_8identityESY_S18_vS19_EENS_8epilogue10collective6detail29Sm90TmaWarpSpecializedAdapterINS1C_15DefaultEpilogueIaSJ_SJ_NS1B_6thread17LinearCombinationIaLi1EiiLNS1G_9ScaleType4KindE0ELNS_15FloatRoundStyleE2EaEENS1_15EpilogueDefaultEEEEEvvEEEEvNT_6ParamsE,(.L_x_168 - _ZN7cutlass13device_kernelINS_4gemm6kernel13GemmUniversalIN4cute5tupleIJiiiiEEENS1_10collective13CollectiveMmaINS1_34MainloopSm90TmaGmmaWarpSpecializedILi18ENS5_IJNS4_1CILi2EEESB_NSA_ILi1EEEEEENS1_35KernelTmaWarpSpecializedCooperativeEEENS5_IJNSA_ILi128EEENSA_ILi64EEESH_EEEaNS5_IJlSC_lEEEaSJ_NS4_8TiledMMAINS4_8MMA_AtomIJNS4_4SM904GMMA26MMA_64x64x32_S32S8S8_SS_TNEEEENS4_6LayoutINS5_IJSB_SC_SC_EEENS5_IJSC_NSA_ILi0EEESS_EEEEENS5_IJNS4_10UnderscoreESV_SV_EEEEENS4_23SM90_TMA_LOAD_MULTICASTENS4_14ComposedLayoutINS4_7SwizzleILi2ELi4ELi3EEENS4_18smem_ptr_flag_bitsILi8EEENSQ_INS5_IJNSA_ILi8EEESH_EEENS5_IJSH_SC_EEEEEEEvNS4_8identityESY_S18_vS19_EENS_8epilogue10collective6detail29Sm90TmaWarpSpecializedAdapterINS1C_15DefaultEpilogueIaSJ_SJ_NS1B_6thread17LinearCombinationIaLi1EiiLNS1G_9ScaleType4KindE0ELNS_15FloatRoundStyleE2EaEENS1_15EpilogueDefaultEEEEEvvEEEEvNT_6ParamsE)
        .other          _ZN7cutlass13device_kernelINS_4gemm6kernel13GemmUniversalIN4cute5tupleIJiiiiEEENS1_10collective13CollectiveMmaINS1_34MainloopSm90TmaGmmaWarpSpecializedILi18ENS5_IJNS4_1CILi2EEESB_NSA_ILi1EEEEEENS1_35KernelTmaWarpSpecializedCooperativeEEENS5_IJNSA_ILi128EEENSA_ILi64EEESH_EEEaNS5_IJlSC_lEEEaSJ_NS4_8TiledMMAINS4_8MMA_AtomIJNS4_4SM904GMMA26MMA_64x64x32_S32S8S8_SS_TNEEEENS4_6LayoutINS5_IJSB_SC_SC_EEENS5_IJSC_NSA_ILi0EEESS_EEEEENS5_IJNS4_10UnderscoreESV_SV_EEEEENS4_23SM90_TMA_LOAD_MULTICASTENS4_14ComposedLayoutINS4_7SwizzleILi2ELi4ELi3EEENS4_18smem_ptr_flag_bitsILi8EEENSQ_INS5_IJNSA_ILi8EEESH_EEENS5_IJSH_SC_EEEEEEEvNS4_8identityESY_S18_vS19_EENS_8epilogue10collective6detail29Sm90TmaWarpSpecializedAdapterINS1C_15DefaultEpilogueIaSJ_SJ_NS1B_6thread17LinearCombinationIaLi1EiiLNS1G_9ScaleType4KindE0ELNS_15FloatRoundStyleE2EaEENS1_15EpilogueDefaultEEEEEvvEEEEvNT_6ParamsE,@"STO_CUDA_ENTRY STV_DEFAULT"
_ZN7cutlass13device_kernelINS_4gemm6kernel13GemmUniversalIN4cute5tupleIJiiiiEEENS1_10collective13CollectiveMmaINS1_34MainloopSm90TmaGmmaWarpSpecializedILi18ENS5_IJNS4_1CILi2EEESB_NSA_ILi1EEEEEENS1_35KernelTmaWarpSpecializedCooperativeEEENS5_IJNSA_ILi128EEENSA_ILi64EEESH_EEEaNS5_IJlSC_lEEEaSJ_NS4_8TiledMMAINS4_8MMA_AtomIJNS4_4SM904GMMA26MMA_64x64x32_S32S8S8_SS_TNEEEENS4_6LayoutINS5_IJSB_SC_SC_EEENS5_IJSC_NSA_ILi0EEESS_EEEEENS5_IJNS4_10UnderscoreESV_SV_EEEEENS4_23SM90_TMA_LOAD_MULTICASTENS4_14ComposedLayoutINS4_7SwizzleILi2ELi4ELi3EEENS4_18smem_ptr_flag_bitsILi8EEENSQ_INS5_IJNSA_ILi8EEESH_EEENS5_IJSH_SC_EEEEEEEvNS4_8identityESY_S18_vS19_EENS_8epilogue10collective6detail29Sm90TmaWarpSpecializedAdapterINS1C_15DefaultEpilogueIaSJ_SJ_NS1B_6thread17LinearCombinationIaLi1EiiLNS1G_9ScaleType4KindE0ELNS_15FloatRoundStyleE2EaEENS1_15EpilogueDefaultEEEEEvvEEEEvNT_6ParamsE:
[----:B------:R-:W0:Y:S01]  /*0000*/  LDC R1, c[0x0][0x28] ;  /* 0x00000a00ff017b82 */ /* 0x000e220000000800 */
[----:B------:R-:W1:Y:S01]  /*0010*/  S2R R18, SR_TID.X ;  /* 0x0000000000127919 */ /* 0x000e620000002100 */
[----:B------:R-:W-:Y:S01]  /*0020*/  ELECT P0, URZ, PT ;  /* 0x00000000003f782f */ /* 0x000fe20003800000 */
[----:B------:R-:W-:Y:S01]  /*0030*/  BSSY B0, `(.L_x_0) ;  /* 0x000000f000007945 */ /* 0x000fe20003800000 */
[--C-:B-1----:R-:W-:Y:S02]  /*0040*/  SHF.R.U32.HI R0, RZ, 0x5, R18.reuse ;  /* 0x00000005ff007819 */ /* 0x102fe40000011612 */
[----:B------:R-:W-:-:S03]  /*0050*/  SHF.R.U32.HI R3, RZ, 0x7, R18 ;  /* 0x00000007ff037819 */ /* 0x000fc60000011612 */
[----:B------:R-:W1:Y:S04]  /*0060*/  SHFL.IDX PT, R2, R0, RZ, 0x1f ;  /* 0x00001fff00027589 */ /* 0x000e6800000e0000 */
[----:B------:R2:W3:Y:S01]  /*0070*/  SHFL.IDX PT, R5, R3, RZ, 0x1f ;  /* 0x00001fff03057589 */ /* 0x0004e200000e0000 */
[----:B-1----:R-:W-:-:S13]  /*0080*/  ISETP.NE.OR P0, PT, R2, RZ, !P0 ;  /* 0x000000ff0200720c */ /* 0x002fda0004705670 */
[----:B0-23--:R-:W-:Y:S05]  /*0090*/  @P0 BRA `(.L_x_1) ;  /* 0x0000000000200947 */ /* 0x00dfea0003800000 */
[----:B------:R-:W-:Y:S02]  /*00a0*/  ULDC.64 UR4, c[0x0][0x198] ;  /* 0x0000660000047ab9 */ /* 0x000fe40000000a00 */
[----:B------:R-:W-:Y:S02]  /*00b0*/  UIADD3 UR6, UP0, UR4, 0xf0, URZ ;  /* 0x000000f004067890 */ /* 0x000fe4000ff1e03f */
[----:B------:R-:W-:Y:S02]  /*00c0*/  UIADD3 UR4, UP1, UR4, 0x1f0, URZ ;  /* 0x000001f004047890 */ /* 0x000fe4000ff3e03f */
[----:B------:R-:W-:Y:S02]  /*00d0*/  UIADD3.X UR7, URZ, UR5, URZ, UP0, !UPT ;  /* 0x000000053f077290 */ /* 0x000fe400087fe43f */
[----:B------:R-:W-:-:S07]  /*00e0*/  UIADD3.X UR5, URZ, UR5, URZ, UP1, !UPT ;  /* 0x000000053f057290 */ /* 0x000fce0008ffe43f */
[----:B------:R0:W-:Y:S02]  /*00f0*/  UTMACCTL.PF [UR6] ;  /* 0x00000000060079b9 */ /* 0x0001e40008040000 */
[----:B------:R0:W-:Y:S02]  /*0100*/  UTMACCTL.PF [UR4] ;  /* 0x00000000040079b9 */ /* 0x0001e40008040000 */
[----:B0-----:R-:W-:Y:S01]  /*0110*/  NOP ;  /* 0x0000000000007918 */ /* 0x001fe20000000000 */
.L_x_1:
[----:B------:R-:W-:Y:S05]  /*0120*/  BSYNC B0 ;  /* 0x0000000000007941 */ /* 0x000fea0003800000 */
.L_x_0:
[----:B------:R-:W0:Y:S02]  /*0130*/  SHFL.IDX PT, R3, R0, RZ, 0x1f ;  /* 0x00001fff00037589 */ /* 0x000e2400000e0000 */
[----:B0-----:R-:W-:-:S13]  /*0140*/  ISETP.NE.AND P0, PT, R3, RZ, PT ;  /* 0x000000ff0300720c */ /* 0x001fda0003f05270 */
[----:B------:R-:W-:Y:S05]  /*0150*/  @P0 BRA `(.L_x_2) ;  /* 0x0000000000d40947 */ /* 0x000fea0003800000 */
[----:B------:R-:W-:Y:S01]  /*0160*/  ELECT P0, URZ, PT ;  /* 0x00000000003f782f */ /* 0x000fe20003800000 */
[----:B------:R-:W-:-:S12]  /*0170*/  BSSY B0, `(.L_x_2) ;  /* 0x0000033000007945 */ /* 0x000fd80003800000 */
[----:B------:R-:W-:Y:S05]  /*0180*/  @!P0 BRA `(.L_x_3) ;  /* 0x0000000000c48947 */ /* 0x000fea0003800000 */
[----:B------:R-:W0:Y:S01]  /*0190*/  S2UR UR8, SR_CgaCtaId ;  /* 0x00000000000879c3 */ /* 0x000e220000008800 */
[----:B------:R-:W-:Y:S01]  /*01a0*/  UMOV UR4, 0x400 ;  /* 0x0000040000047882 */ /* 0x000fe20000000000 */
[----:B------:R-:W-:Y:S01]  /*01b0*/  UMOV UR5, 0x1 ;  /* 0x0000000100057882 */ /* 0x000fe20000000000 */
[----:B------:R-:W-:Y:S02]  /*01c0*/  UMOV UR6, 0x6 ;  /* 0x0000000600067882 */ /* 0x000fe40000000000 */
[----:B------:R-:W-:-:S04]  /*01d0*/  UIADD3 UR6, -UR6, 0x100000, URZ ;  /* 0x0010000006067890 */ /* 0x000fc8000fffe13f */
[----:B------:R-:W-:Y:S02]  /*01e0*/  USHF.L.U32 UR7, UR6, 0xb, URZ ;  /* 0x0000000b06077899 */ /* 0x000fe4000800063f */
[----:B------:R-:W-:Y:S02]  /*01f0*/  USHF.L.U32 UR6, UR6, 0x1, URZ ;  /* 0x0000000106067899 */ /* 0x000fe4000800063f */
[----:B0-----:R-:W-:Y:S02]  /*0200*/  ULEA UR8, UR8, UR4, 0x18 ;  /* 0x0000000408087291 */ /* 0x001fe4000f8ec03f */
[----:B------:R-:W-:-:S04]  /*0210*/  UIADD3 UR4, -UR5, 0x100000, URZ ;  /* 0x0010000005047890 */ /* 0x000fc8000fffe13f */
[----:B------:R-:W-:Y:S02]  /*0220*/  USHF.L.U32 UR5, UR4, 0xb, URZ ;  /* 0x0000000b04057899 */ /* 0x000fe4000800063f */
[----:B------:R-:W-:Y:S01]  /*0230*/  USHF.L.U32 UR4, UR4, 0x1, URZ ;  /* 0x0000000104047899 */ /* 0x000fe2000800063f */
[----:B------:R-:W0:Y:S11]  /*0240*/  FENCE.VIEW.ASYNC.S ;  /* 0x00000000000073c6 */ /* 0x000e360000000000 */
[----:B0-----:R0:W1:Y:S01]  /*0250*/  SYNCS.EXCH.64 URZ, [UR8], UR4 ;  /* 0x00000004083f75b2 */ /* 0x0010620008000100 */
[----:B------:R0:W2:Y:S01]  /*0260*/  SYNCS.EXCH.64 URZ, [UR8+0x90], UR6 ;  /* 0x00009006083f75b2 */ /* 0x0000a20008000100 */
[----:B------:R0:W3:Y:S01]  /*0270*/  SYNCS.EXCH.64 URZ, [UR8+0x8], UR4 ;  /* 0x00000804083f75b2 */ /* 0x0000e20008000100 */
[----:B------:R0:W4:Y:S01]  /*0280*/  SYNCS.EXCH.64 URZ, [UR8+0x98], UR6 ;  /* 0x00009806083f75b2 */ /* 0x0001220008000100 */
[----:B------:R0:W0:Y:S01]  /*0290*/  SYNCS.EXCH.64 URZ, [UR8+0x10], UR4 ;  /* 0x00001004083f75b2 */ /* 0x0000220008000100 */
        /* <DEDUP_REMOVED lines=31> */
[----:B-1234-:R-:W-:Y:S01]  /*0490*/  NOP ;  /* 0x0000000000007918 */ /* 0x01efe20000000000 */
.L_x_3:
[----:B0-----:R-:W-:Y:S05]  /*04a0*/  BSYNC B0 ;  /* 0x0000000000007941 */ /* 0x001fea0003800000 */
.L_x_2:
[----:B------:R-:W-:Y:S01]  /*04b0*/  SHF.R.S32.HI R7, RZ, 0x1f, R18 ;  /* 0x0000001fff077819 */ /* 0x000fe20000011412 */
[----:B------:R-:W0:Y:S01]  /*04c0*/  SHFL.IDX PT, R0, R0, RZ, 0x1f ;  /* 0x00001fff00007589 */ /* 0x000e2200000e0000 */
[----:B------:R-:W1:Y:S01]  /*04d0*/  S2UR UR8, SR_CTAID.X ;  /* 0x00000000000879c3 */ /* 0x000e620000002500 */
[----:B------:R-:W-:Y:S02]  /*04e0*/  ELECT P0, URZ, PT ;  /* 0x00000000003f782f */ /* 0x000fe40003800000 */
[----:B------:R-:W-:Y:S01]  /*04f0*/  LEA.HI R7, R7, R18, RZ, 0x7 ;  /* 0x0000001207077211 */ /* 0x000fe200078f38ff */
[----:B------:R-:W2:Y:S01]  /*0500*/  S2R R4, SR_CTAID.Y ;  /* 0x0000000000047919 */ /* 0x000ea20000002600 */
[----:B------:R-:W-:Y:S01]  /*0510*/  SHF.R.S32.HI R8, RZ, 0x1f, R3 ;  /* 0x0000001fff087819 */ /* 0x000fe20000011403 */
[----:B------:R-:W-:Y:S01]  /*0520*/  ULDC UR4, c[0x0][0x150] ;  /* 0x0000540000047ab9 */ /* 0x000fe20000000800 */
[----:B------:R-:W-:Y:S01]  /*0530*/  LOP3.LUT R7, R7, 0xffffff80, RZ, 0xc0, !PT ;  /* 0xffffff8007077812 */ /* 0x000fe200078ec0ff */
[----:B------:R-:W-:Y:S01]  /*0540*/  NOP ;  /* 0x0000000000007918 */ /* 0x000fe20000000000 */
[----:B------:R-:W-:Y:S01]  /*0550*/  LEA.HI R8, R8, R3, RZ, 0x2 ;  /* 0x0000000308087211 */ /* 0x000fe200078f10ff */
[----:B------:R-:W3:Y:S01]  /*0560*/  LDC R10, c[0x0][0x144] ;  /* 0x00005100ff0a7b82 */ /* 0x000ee20000000800 */
[----:B------:R-:W-:Y:S01]  /*0570*/  NOP ;  /* 0x0000000000007918 */ /* 0x000fe20000000000 */
[----:B------:R-:W-:Y:S01]  /*0580*/  IMAD.IADD R6, R18, 0x1, -R7 ;  /* 0x0000000112067824 */ /* 0x000fe200078e0a07 */
[----:B------:R-:W-:Y:S01]  /*0590*/  LOP3.LUT R8, R8, 0x3ffffffc, RZ, 0xc0, !PT ;  /* 0x3ffffffc08087812 */ /* 0x000fe200078ec0ff */
[----:B------:R-:W-:Y:S01]  /*05a0*/  IMAD.MOV.U32 R23, RZ, RZ, 0x1 ;  /* 0x00000001ff177424 */ /* 0x000fe200078e00ff */
[----:B------:R-:W-:-:S02]  /*05b0*/  ISETP.NE.AND P3, PT, R5, RZ, PT ;  /* 0x000000ff0500720c */ /* 0x000fc40003f65270 */
[----:B------:R-:W-:Y:S01]  /*05c0*/  SHF.R.S32.HI R7, RZ, 0x1f, R6 ;  /* 0x0000001fff077819 */ /* 0x000fe20000011406 */
[----:B------:R-:W-:Y:S01]  /*05d0*/  IMAD.IADD R8, R3, 0x1, -R8 ;  /* 0x0000000103087824 */ /* 0x000fe200078e0a08 */
[----:B------:R-:W4:Y:S02]  /*05e0*/  LDC R13, c[0x0][0x140] ;  /* 0x00005000ff0d7b82 */ /* 0x000f240000000800 */
[----:B------:R-:W-:Y:S02]  /*05f0*/  LEA.HI R7, R7, R6, RZ, 0x3 ;  /* 0x0000000607077211 */ /* 0x000fe400078f18ff */
[----:B0-----:R-:W-:Y:S02]  /*0600*/  ISETP.NE.OR P0, PT, R0, RZ, !P0 ;  /* 0x000000ff0000720c */ /* 0x001fe40004705670 */
[--C-:B------:R-:W-:Y:S02]  /*0610*/  SHF.R.S32.HI R0, RZ, 0x3, R7.reuse ;  /* 0x00000003ff007819 */ /* 0x100fe40000011407 */
[----:B------:R-:W-:-:S02]  /*0620*/  SHF.R.S32.HI R7, RZ, 0x1f, R7 ;  /* 0x0000001fff077819 */ /* 0x000fc40000011407 */
[----:B-1----:R-:W-:Y:S02]  /*0630*/  I2FP.F32.U32 R9, UR8 ;  /* 0x0000000800097c45 */ /* 0x002fe40008201000 */
[----:B------:R-:W-:-:S03]  /*0640*/  LEA.HI R7, R7, R0, RZ, 0x2 ;  /* 0x0000000007077211 */ /* 0x000fc600078f10ff */
[----:B------:R-:W-:Y:S01]  /*0650*/  FMUL R9, R9, UR4 ;  /* 0x0000000409097c20 */ /* 0x000fe20008400000 */
[----:B------:R-:W-:Y:S01]  /*0660*/  LOP3.LUT R7, R7, 0xfffffffc, RZ, 0xc0, !PT ;  /* 0xfffffffc07077812 */ /* 0x000fe200078ec0ff */
[----:B------:R-:W-:Y:S01]  /*0670*/  VOTEU.ALL UP0, P0 ;  /* 0x00000000003f7886 */ /* 0x000fe20000000000 */
[----:B--2---:R-:W-:Y:S01]  /*0680*/  I2FP.F32.U32 R3, R4 ;  /* 0x0000000400037245 */ /* 0x004fe20000201000 */
[----:B------:R-:W-:Y:S01]  /*0690*/  ULDC UR4, c[0x0][0x154] ;  /* 0x0000550000047ab9 */ /* 0x000fe20000000800 */
[----:B------:R-:W-:Y:S01]  /*06a0*/  VOTEU.ALL UP1, P0 ;  /* 0x00000000003f7886 */ /* 0x000fe20000020000 */
[----:B------:R-:W0:Y:S01]  /*06b0*/  F2I.U32.TRUNC.NTZ R9, R9 ;  /* 0x0000000900097305 */ /* 0x000e22000020f000 */
[----:B------:R-:W-:Y:S01]  /*06c0*/  IMAD.IADD R7, R0, 0x1, -R7 ;  /* 0x0000000100077824 */ /* 0x000fe200078e0a07 */
[----:B------:R-:W1:Y:S01]  /*06d0*/  @!UP0 S2UR UR7, SR_CgaCtaId ;  /* 0x00000000000789c3 */ /* 0x000e620000008800 */
[----:B------:R-:W-:Y:S01]  /*06e0*/  FMUL R12, R3, UR4 ;  /* 0x00000004030c7c20 */ /* 0x000fe20008400000 */
[----:B------:R-:W-:Y:S01]  /*06f0*/  UMOV UR4, 0x20 ;  /* 0x0000002000047882 */ /* 0x000fe20000000000 */
[----:B------:R-:W-:Y:S01]  /*0700*/  IMAD R8, R8, 0x4, R7 ;  /* 0x0000000408087824 */ /* 0x000fe200078e0207 */
[----:B------:R-:W-:Y:S01]  /*0710*/  @!UP0 UMOV UR6, 0x400 ;  /* 0x0000040000068882 */ /* 0x000fe20000000000 */
[----:B------:R-:W-:-:S04]  /*0720*/  @!UP0 UIADD3 UR4, -UR4, 0x100000, URZ ;  /* 0x0010000004048890 */ /* 0x000fc8000fffe13f */
[----:B------:R-:W-:Y:S02]  /*0730*/  @!UP0 USHF.L.U32 UR5, UR4, 0xb, URZ ;  /* 0x0000000b04058899 */ /* 0x000fe4000800063f */
[----:B------:R-:W-:Y:S01]  /*0740*/  @!UP0 USHF.L.U32 UR4, UR4, 0x1, URZ ;  /* 0x0000000104048899 */ /* 0x000fe2000800063f */
[----:B----4-:R-:W-:Y:S01]  /*0750*/  ISETP.EQ.U32.AND P2, PT, R13, 0x1, PT ;  /* 0x000000010d00780c */ /* 0x010fe20003f42070 */
[----:B------:R-:W2:Y:S01]  /*0760*/  F2I.U32.TRUNC.NTZ R12, R12 ;  /* 0x0000000c000c7305 */ /* 0x000ea2000020f000 */
[----:B------:R-:W-:Y:S01]  /*0770*/  LEA.HI R0, R8, R8, RZ, 0x1 ;  /* 0x0000000808007211 */ /* 0x000fe200078f08ff */
[----:B------:R-:W4:Y:S03]  /*0780*/  LDC R7, c[0x0][0x148] ;  /* 0x00005200ff077b82 */ /* 0x000f260000000800 */
[----:B------:R-:W-:Y:S01]  /*0790*/  LOP3.LUT R11, R0, 0xfffffffe, RZ, 0xc0, !PT ;  /* 0xfffffffe000b7812 */ /* 0x000fe200078ec0ff */
[----:B0-----:R-:W-:Y:S01]  /*07a0*/  IMAD.MOV R15, RZ, RZ, -R9 ;  /* 0x000000ffff0f7224 */ /* 0x001fe200078e0a09 */
[----:B------:R-:W-:-:S03]  /*07b0*/  SHF.R.S32.HI R9, RZ, 0x1f, R2 ;  /* 0x0000001fff097819 */ /* 0x000fc60000011402 */
[----:B---3--:R-:W-:Y:S01]  /*07c0*/  IMAD R3, R10, R15, UR8 ;  /* 0x000000080a037e24 */ /* 0x008fe2000f8e020f */
[----:B------:R-:W-:Y:S01]  /*07d0*/  LEA.HI R9, R9, R2, RZ, 0x2 ;  /* 0x0000000209097211 */ /* 0x000fe200078f10ff */
[C---:B------:R-:W-:Y:S02]  /*07e0*/  IMAD.IADD R0, R8.reuse, 0x1, -R11 ;  /* 0x0000000108007824 */ /* 0x040fe400078e0a0b */
[----:B------:R-:W-:Y:S01]  /*07f0*/  IMAD.SHL.U32 R11, R8, 0x4, RZ ;  /* 0x00000004080b7824 */ /* 0x000fe200078e00ff */
[----:B------:R-:W-:Y:S01]  /*0800*/  LOP3.LUT R9, R9, 0xfffffffc, RZ, 0xc0, !PT ;  /* 0xfffffffc09097812 */ /* 0x000fe200078ec0ff */
[----:B--2---:R-:W-:Y:S01]  /*0810*/  IMAD.MOV R21, RZ, RZ, -R12 ;  /* 0x000000ffff157224 */ /* 0x004fe200078e0a0c */
[----:B------:R-:W-:Y:S01]  /*0820*/  ISETP.NE.AND P4, PT, R0, R3, PT ;  /* 0x000000030000720c */ /* 0x000fe20003f85270 */
[----:B-1----:R-:W-:Y:S01]  /*0830*/  @!UP0 ULEA UR6, UR7, UR6, 0x18 ;  /* 0x0000000607068291 */ /* 0x002fe2000f8ec03f */
[----:B------:R-:W-:Y:S01]  /*0840*/  LOP3.LUT R22, R8, 0xc, R11, 0x78, !PT ;  /* 0x0000000c08167812 */ /* 0x000fe200078e780b */
[----:B------:R-:W-:Y:S01]  /*0850*/  IMAD.IADD R0, R2, 0x1, -R9 ;  /* 0x0000000102007824 */ /* 0x000fe200078e0a09 */
[----:B------:R-:W-:Y:S01]  /*0860*/  VOTEU.ALL UP0, P0 ;  /* 0x00000000003f7886 */ /* 0x000fe20000000000 */
[----:B------:R-:W-:Y:S01]  /*0870*/  LOP3.LUT P0, RZ, R6, 0x7, RZ, 0xc0, !PT ;  /* 0x0000000706ff7812 */ /* 0x000fe2000780c0ff */
[----:B------:R-:W-:-:S02]  /*0880*/  VIADD R6, R5, 0xffffffff ;  /* 0xffffffff05067836 */ /* 0x000fc40000000000 */
[----:B------:R-:W-:Y:S01]  /*0890*/  ISETP.NE.AND P1, PT, R0, 0x3, PT ;  /* 0x000000030000780c */ /* 0x000fe20003f25270 */
[----:B----4-:R-:W-:Y:S01]  /*08a0*/  IMAD R9, R7, R21, R4 ;  /* 0x0000001507097224 */ /* 0x010fe200078e0204 */
[----:B------:R-:W-:Y:S02]  /*08b0*/  ISETP.LT.U32.AND P0, PT, R22, 0x4, !P0 ;  /* 0x000000041600780c */ /* 0x000fe40004701070 */
[----:B------:R-:W-:Y:S01]  /*08c0*/  ISETP.EQ.OR P1, PT, R0, RZ, !P1 ;  /* 0x000000ff0000720c */ /* 0x000fe20004f22670 */
[----:B------:R-:W0:Y:S02]  /*08d0*/  FENCE.VIEW.ASYNC.S ;  /* 0x00000000000073c6 */ /* 0x000e240000000000 */
[----:B0-----:R0:W1:Y:S01]  /*08e0*/  @!UP0 SYNCS.EXCH.64 URZ, [UR6+0x130], UR4 ;  /* 0x00013004063f85b2 */ /* 0x0010620008000100 */
[----:B------:R-:W-:Y:S02]  /*08f0*/  @P4 LEA.HI R2, R22, R22, RZ, 0x1 ;  /* 0x0000001616024211 */ /* 0x000fe400078f08ff */
[----:B------:R-:W-:-:S02]  /*0900*/  ISETP.EQ.AND P1, PT, R5, RZ, P1 ;  /* 0x000000ff0500720c */ /* 0x000fc40000f22270 */
[----:B------:R-:W-:Y:S02]  /*0910*/  @P4 SHF.R.S32.HI R2, RZ, 0x1, R2 ;  /* 0x00000001ff024819 */ /* 0x000fe40000011402 */
[----:B------:R-:W-:Y:S02]  /*0920*/  ISETP.GE.U32.AND P6, PT, R6, 0x2, PT ;  /* 0x000000020600780c */ /* 0x000fe40003fc6070 */
[----:B------:R-:W-:Y:S02]  /*0930*/  @P4 ISETP.NE.AND P5, PT, R2, R9, PT ;  /* 0x000000090200420c */ /* 0x000fe40003fa5270 */
[----:B------:R-:W-:Y:S02]  /*0940*/  SEL R2, RZ, 0x1, !P0 ;  /* 0x00000001ff027807 */ /* 0x000fe40004000000 */
[----:B------:R-:W-:Y:S02]  /*0950*/  @P4 SEL R23, RZ, 0x1, P5 ;  /* 0x00000001ff174807 */ /* 0x000fe40002800000 */
[----:B------:R-:W-:Y:S01]  /*0960*/  SEL R19, RZ, 0x1, !P1 ;  /* 0x00000001ff137807 */ /* 0x000fe20004800000 */
[----:B------:R0:W2:Y:S01]  /*0970*/  @!UP1 SYNCS.EXCH.64 URZ, [UR6+0x138], UR4 ;  /* 0x00013804063f95b2 */ /* 0x0000a20008000100 */
[----:B------:R-:W-:Y:S01]  /*0980*/  LOP3.LUT R23, R23, R2, RZ, 0xc0, !PT ;  /* 0x0000000217177212 */ /* 0x000fe200078ec0ff */
[----:B------:R-:W-:Y:S01]  /*0990*/  NOP ;  /* 0x0000000000007918 */ /* 0x000fe20000000000 */
[----:B------:R-:W-:Y:S01]  /*09a0*/  SEL R19, R19, 0x2, P6 ;  /* 0x0000000213137807 */ /* 0x000fe20003000000 */
[----:B------:R-:W-:Y:S06]  /*09b0*/  @!P2 BRA `(.L_x_4) ;  /* 0x000000000008a947 */ /* 0x000fec0003800000 */
[----:B-12---:R-:W-:Y:S01]  /*09c0*/  UCGABAR_ARV ;  /* 0x00000000000079c7 */ /* 0x006fe20008000000 */
[----:B------:R-:W-:Y:S05]  /*09d0*/  BRA `(.L_x_5) ;  /* 0x0000000000047947 */ /* 0x000fea0003800000 */
.L_x_4:
[----:B-12---:R-:W-:Y:S01]  /*09e0*/  NOP ;  /* 0x0000000000007918 */ /* 0x006fe20000000000 */
.L_x_5:
[----:B------:R-:W1:Y:S01]  /*09f0*/  LDC R2, c[0x0][0x65c] ;  /* 0x00019700ff027b82 */ /* 0x000e620000000800 */
[----:B------:R-:W-:Y:S02]  /*0a00*/  IMAD.U32 R8, RZ, RZ, UR8 ;  /* 0x00000008ff087e24 */ /* 0x000fe4000f8e00ff */
[----:B------:R-:W-:Y:S01]  /*0a10*/  IMAD.MOV.U32 R9, RZ, RZ, RZ ;  /* 0x000000ffff097224 */ /* 0x000fe200078e00ff */
[----:B-1----:R-:W-:-:S04]  /*0a20*/  ISETP.NE.AND P1, PT, R2, 0x1, PT ;  /* 0x000000010200780c */ /* 0x002fc80003f25270 */
[----:B------:R-:W-:-:S09]  /*0a30*/  P2R R5, PR, RZ, 0x2 ;  /* 0x00000002ff057803 */ /* 0x000fd20000000000 */
[----:B------:R-:W1:Y:S01]  /*0a40*/  @P1 LDC R17, c[0x0][0x10] ;  /* 0x00000400ff111b82 */ /* 0x000e620000000800 */
[----:B------:R-:W-:Y:S02]  /*0a50*/  @P1 IMAD.MOV.U32 R5, RZ, RZ, RZ ;  /* 0x000000ffff051224 */ /* 0x000fe400078e00ff */
[----:B------:R-:W-:-:S05]  /*0a60*/  @P1 IMAD.MOV.U32 R13, RZ, RZ, RZ ;  /* 0x000000ffff0d1224 */ /* 0x000fca00078e00ff */
[----:B------:R-:W2:Y:S01]  /*0a70*/  @!P1 LDC R11, c[0x0][0xc] ;  /* 0x00000300ff0b9b82 */ /* 0x000ea20000000800 */
[----:B-1----:R-:W-:-:S04]  /*0a80*/  @P1 IMAD.WIDE.U32 R16, R17, UR8, R4 ;  /* 0x0000000811101c25 */ /* 0x002fc8000f8e0004 */
[----:B------:R-:W-:Y:S02]  /*0a90*/  @P1 IMAD.IADD R17, R17, 0x1, R13 ;  /* 0x0000000111111824 */ /* 0x000fe400078e020d */
[----:B--2---:R-:W-:-:S04]  /*0aa0*/  @!P1 IMAD.WIDE.U32 R8, R4, R11, R8 ;  /* 0x0000000b04089225 */ /* 0x004fc800078e0008 */
[----:B------:R-:W-:Y:S02]  /*0ab0*/  @!P1 IMAD.MOV.U32 R16, RZ, RZ, R8 ;  /* 0x000000ffff109224 */ /* 0x000fe400078e0008 */
[----:B------:R-:W-:Y:S01]  /*0ac0*/  @!P1 IMAD.MOV.U32 R17, RZ, RZ, R9 ;  /* 0x000000ffff119224 */ /* 0x000fe200078e0009 */
[----:B------:R-:W-:Y:S06]  /*0ad0*/  @!P2 BRA `(.L_x_6) ;  /* 0x00000000000ca947 */ /* 0x000fec0003800000 */
[----:B------:R-:W-:Y:S01]  /*0ae0*/  UCGABAR_WAIT ;  /* 0x0000000000007dc7 */ /* 0x000fe20008000000 */
[----:B------:R-:W-:Y:S01]  /*0af0*/  CCTL.IVALL ;  /* 0x00000000ff00798f */ /* 0x000fe20002000000 */
[----:B------:R-:W-:Y:S05]  /*0b00*/  BRA `(.L_x_7) ;  /* 0x0000000000047947 */ /* 0x000fea0003800000 */
.L_x_6:
[----:B------:R-:W-:Y:S06]  /*0b10*/  BAR.SYNC.DEFER_BLOCKING 0x0 ;  /* 0x0000000000007b1d */ /* 0x000fec0000010000 */
.L_x_7:
[----:B------:R-:W-:Y:S05]  /*0b20*/  @!P3 BRA `(.L_x_8) ;  /* 0x000000380004b947 */ /* 0x000fea0003800000 */
[----:B------:R-:W-:-:S13]  /*0b30*/  ISETP.GT.U32.AND P0, PT, R6, 0x1, PT ;  /* 0x000000010600780c */ /* 0x000fda0003f04070 */
[----:B0-----:R-:W-:Y:S05]  /*0b40*/  @P0 EXIT ;  /* 0x000000000000094d */ /* 0x001fea0003800000 */
[----:B------:R-:W-:Y:S01]  /*0b50*/  ULDC.64 UR4, c[0x0][0x650] ;  /* 0x0001940000047ab9 */ /* 0x000fe20000000a00 */
[----:B------:R-:W-:Y:S01]  /*0b60*/  PRMT R0, RZ, 0x7610, R0 ;  /* 0x00007610ff007816 */ /* 0x000fe20000000000 */
[----:B------:R-:W-:Y:S01]  /*0b70*/  IMAD.MOV.U32 R59, RZ, RZ, -0x1 ;  /* 0xffffffffff3b7424 */ /* 0x000fe200078e00ff */
[----:B------:R-:W-:Y:S01]  /*0b80*/  ISETP.GE.U32.AND P0, PT, R16, UR4, PT ;  /* 0x0000000410007c0c */ /* 0x000fe2000bf06070 */
[----:B------:R-:W-:Y:S02]  /*0b90*/  IMAD.MOV.U32 R60, RZ, RZ, -0x1 ;  /* 0xffffffffff3c7424 */ /* 0x000fe400078e00ff */
[----:B------:R-:W-:Y:S01]  /*0ba0*/  IMAD.MOV.U32 R61, RZ, RZ, -0x1 ;  /* 0xffffffffff3d7424 */ /* 0x000fe200078e00ff */
[----:B------:R-:W-:-:S13]  /*0bb0*/  ISETP.GE.U32.AND.EX P0, PT, R17, UR5, PT, P0 ;  /* 0x0000000511007c0c */ /* 0x000fda000bf06100 */
[----:B------:R-:W-:Y:S05]  /*0bc0*/  @P0 BRA `(.L_x_9) ;  /* 0x0000000400280947 */ /* 0x000fea0003800000 */
[----:B------:R-:W0:Y:S01]  /*0bd0*/  LDC.64 R24, c[0x0][0x628] ;  /* 0x00018a00ff187b82 */ /* 0x000e220000000a00 */
[----:B------:R-:W-:Y:S02]  /*0be0*/  IMAD.MOV.U32 R8, RZ, RZ, R16 ;  /* 0x000000ffff087224 */ /* 0x000fe400078e0010 */
[----:B------:R-:W-:-:S05]  /*0bf0*/  IMAD.MOV.U32 R9, RZ, RZ, R17 ;  /* 0x000000ffff097224 */ /* 0x000fca00078e0011 */
[----:B------:R-:W1:Y:S08]  /*0c00*/  LDC R0, c[0x0][0x630] ;  /* 0x00018c00ff007b82 */ /* 0x000e700000000800 */
[----:B------:R-:W2:Y:S01]  /*0c10*/  LDC.64 R26, c[0x0][0x620] ;  /* 0x00018800ff1a7b82 */ /* 0x000ea20000000a00 */
[----:B0-----:R-:W-:-:S04]  /*0c20*/  ISETP.NE.U32.AND P0, PT, R24, RZ, PT ;  /* 0x000000ff1800720c */ /* 0x001fc80003f05070 */
[----:B------:R-:W-:-:S13]  /*0c30*/  ISETP.NE.AND.EX P0, PT, R25, RZ, PT, P0 ;  /* 0x000000ff1900720c */ /* 0x000fda0003f05300 */
[----:B-12---:R-:W-:Y:S05]  /*0c40*/  @!P0 BRA `(.L_x_10) ;  /* 0x0000000000288947 */ /* 0x006fea0003800000 */
[----:B------:R-:W0:Y:S02]  /*0c50*/  LDC R13, c[0x0][0x634] ;  /* 0x00018d00ff0d7b82 */ /* 0x000e240000000800 */
[----:B0-----:R-:W-:-:S05]  /*0c60*/  IADD3 R13, P0, R16, R13, RZ ;  /* 0x0000000d100d7210 */ /* 0x001fca0007f1e0ff */
[----:B------:R-:W-:-:S04]  /*0c70*/  IMAD.X R15, RZ, RZ, R17, P0 ;  /* 0x000000ffff0f7224 */ /* 0x000fc800000e0611 */
[----:B------:R-:W-:-:S04]  /*0c80*/  IMAD.WIDE.U32 R8, R15, R24, RZ ;  /* 0x000000180f087225 */ /* 0x000fc800078e00ff */
[----:B------:R-:W-:-:S04]  /*0c90*/  IMAD.WIDE.U32 R10, P0, R13, R25, R8 ;  /* 0x000000190d0a7225 */ /* 0x000fc80007800008 */
[----:B------:R-:W-:-:S04]  /*0ca0*/  IMAD.WIDE.U32 R8, R13, R24, RZ ;  /* 0x000000180d087225 */ /* 0x000fc800078e00ff */
[----:B------:R-:W-:Y:S01]  /*0cb0*/  IMAD.X R13, RZ, RZ, RZ, P0 ;  /* 0x000000ffff0d7224 */ /* 0x000fe200000e06ff */
[----:B------:R-:W-:Y:S01]  /*0cc0*/  IADD3 RZ, P0, R9, R10, RZ ;  /* 0x0000000a09ff7210 */ /* 0x000fe20007f1e0ff */
[----:B------:R-:W-:-:S04]  /*0cd0*/  IMAD.MOV.U32 R12, RZ, RZ, R11 ;  /* 0x000000ffff0c7224 */ /* 0x000fc800078e000b */
[----:B------:R-:W-:-:S08]  /*0ce0*/  IMAD.WIDE.U32.X R8, R15, R25, R12, P0 ;  /* 0x000000190f087225 */ /* 0x000fd000000e040c */
.L_x_10:
[----:B------:R-:W0:Y:S01]  /*0cf0*/  LDC.64 R24, c[0x0][0x640] ;  /* 0x00019000ff187b82 */ /* 0x000e220000000a00 */
[-CC-:B------:R-:W-:Y:S01]  /*0d00*/  SHF.R.U64 R61, R8, R0.reuse, R9.reuse ;  /* 0x00000000083d7219 */ /* 0x180fe20000001209 */
[----:B------:R-:W-:Y:S01]  /*0d10*/  IMAD R30, R7, R21, R4 ;  /* 0x00000015071e7224 */ /* 0x000fe200078e0204 */
[----:B------:R-:W-:Y:S01]  /*0d20*/  SHF.R.U32.HI R0, RZ, R0, R9 ;  /* 0x00000000ff007219 */ /* 0x000fe20000011609 */
[----:B------:R-:W-:Y:S01]  /*0d30*/  IMAD.MOV.U32 R21, RZ, RZ, 0x1 ;  /* 0x00000001ff157424 */ /* 0x000fe200078e00ff */
[----:B------:R-:W-:-:S03]  /*0d40*/  IADD3 R5, P0, RZ, -R61, RZ ;  /* 0x8000003dff057210 */ /* 0x000fc60007f1e0ff */
[----:B------:R-:W1:Y:S02]  /*0d50*/  LDC R6, c[0x0][0x618] ;  /* 0x00018600ff067b82 */ /* 0x000e640000000800 */
[----:B------:R-:W-:-:S04]  /*0d60*/  IMAD.X R9, RZ, RZ, ~R0, P0 ;  /* 0x000000ffff097224 */ /* 0x000fc800000e0e00 */
[-C--:B------:R-:W-:Y:S02]  /*0d70*/  IMAD R0, R9, R26.reuse, RZ ;  /* 0x0000001a09007224 */ /* 0x080fe400078e02ff */
[----:B------:R-:W2:Y:S01]  /*0d80*/  LDC R11, c[0x0][0x608] ;  /* 0x00018200ff0b7b82 */ /* 0x000ea20000000800 */
[----:B------:R-:W-:-:S04]  /*0d90*/  IMAD.WIDE.U32 R8, R5, R26, R16 ;  /* 0x0000001a05087225 */ /* 0x000fc800078e0010 */
[----:B------:R-:W-:-:S03]  /*0da0*/  IMAD R5, R5, R27, R0 ;  /* 0x0000001b05057224 */ /* 0x000fc600078e0200 */
[----:B------:R-:W3:Y:S01]  /*0db0*/  LDC R12, c[0x0][0x658] ;  /* 0x00019600ff0c7b82 */ /* 0x000ee20000000800 */
[----:B0-----:R-:W-:Y:S01]  /*0dc0*/  ISETP.NE.U32.AND P0, PT, R24, RZ, PT ;  /* 0x000000ff1800720c */ /* 0x001fe20003f05070 */
[----:B------:R-:W-:Y:S02]  /*0dd0*/  IMAD.IADD R5, R9, 0x1, R5 ;  /* 0x0000000109057824 */ /* 0x000fe400078e0205 */
[----:B------:R-:W-:Y:S01]  /*0de0*/  IMAD.MOV.U32 R9, RZ, RZ, -0x1 ;  /* 0xffffffffff097424 */ /* 0x000fe200078e00ff */
[----:B------:R-:W-:-:S03]  /*0df0*/  ISETP.NE.AND.EX P0, PT, R25, RZ, PT, P0 ;  /* 0x000000ff1900720c */ /* 0x000fc60003f05300 */
[----:B------:R-:W0:Y:S01]  /*0e00*/  LDC R15, c[0x0][0x600] ;  /* 0x00018000ff0f7b82 */ /* 0x000e220000000800 */
[-CC-:B-1----:R-:W-:Y:S02]  /*0e10*/  SHF.R.U64 R13, R8, R6.reuse, R5.reuse ;  /* 0x00000006080d7219 */ /* 0x182fe40000001205 */
[----:B------:R-:W-:-:S05]  /*0e20*/  SHF.R.U32.HI R0, RZ, R6, R5 ;  /* 0x00000006ff007219 */ /* 0x000fca0000011605 */
[----:B------:R-:W1:Y:S01]  /*0e30*/  LDC R14, c[0x0][0x648] ;  /* 0x00019200ff0e7b82 */ /* 0x000e620000000800 */
[-CC-:B--2---:R-:W-:Y:S02]  /*0e40*/  SHF.R.U64 R27, R13, R11.reuse, R0.reuse ;  /* 0x0000000b0d1b7219 */ /* 0x184fe40000001200 */
[----:B------:R-:W-:-:S05]  /*0e50*/  SHF.R.U32.HI R5, RZ, R11, R0 ;  /* 0x0000000bff057219 */ /* 0x000fca0000011600 */
[----:B------:R-:W2:Y:S01]  /*0e60*/  LDC R20, c[0x0][0x638] ;  /* 0x00018e00ff147b82 */ /* 0x000ea20000000800 */
[-CC-:B---3--:R-:W-:Y:S02]  /*0e70*/  SHF.R.U64 R28, R27, R12.reuse, R5.reuse ;  /* 0x0000000c1b1c7219 */ /* 0x188fe40000001205 */
[-C--:B------:R-:W-:Y:S02]  /*0e80*/  SHF.L.U32 R0, R9, R12.reuse, RZ ;  /* 0x0000000c09007219 */ /* 0x080fe400000006ff */
[----:B------:R-:W-:Y:S01]  /*0e90*/  SHF.R.U32.HI R5, RZ, R12, R5 ;  /* 0x0000000cff057219 */ /* 0x000fe20000011605 */
[----:B------:R-:W-:Y:S01]  /*0ea0*/  IMAD.MOV.U32 R4, RZ, RZ, R28 ;  /* 0x000000ffff047224 */ /* 0x000fe200078e001c */
[----:B------:R-:W-:Y:S01]  /*0eb0*/  LOP3.LUT R10, RZ, R0, RZ, 0x33, !PT ;  /* 0x00000000ff0a7212 */ /* 0x000fe200078e33ff */
[----:B------:R-:W3:Y:S01]  /*0ec0*/  LDC R26, c[0x0][0x610] ;  /* 0x00018400ff1a7b82 */ /* 0x000ee20000000800 */
[----:B------:R-:W-:Y:S05]  /*0ed0*/  @!P0 BRA `(.L_x_11) ;  /* 0x0000000000288947 */ /* 0x000fea0003800000 */
[----:B------:R-:W4:Y:S02]  /*0ee0*/  LDC R9, c[0x0][0x64c] ;  /* 0x00019300ff097b82 */ /* 0x000f240000000800 */
[----:B----4-:R-:W-:-:S05]  /*0ef0*/  IADD3 R9, P0, R28, R9, RZ ;  /* 0x000000091c097210 */ /* 0x010fca0007f1e0ff */
        /* <DEDUP_REMOVED lines=8> */
.L_x_11:
[----:B-1----:R-:W-:Y:S01]  /*0f80*/  SHF.R.U64 R4, R4, R14, R5 ;  /* 0x0000000e04047219 */ /* 0x002fe20000001205 */
[----:B0-----:R-:W-:Y:S01]  /*0f90*/  VIADD R6, R15, 0xffffffff ;  /* 0xffffffff0f067836 */ /* 0x001fe20000000000 */
[----:B------:R-:W-:Y:S02]  /*0fa0*/  SHF.L.U32 R0, R21, R12, RZ ;  /* 0x0000000c15007219 */ /* 0x000fe400000006ff */
[----:B------:R-:W-:Y:S01]  /*0fb0*/  LOP3.LUT R5, R27, R10, RZ, 0xc0, !PT ;  /* 0x0000000a1b057212 */ /* 0x000fe200078ec0ff */
[----:B------:R-:W-:Y:S01]  /*0fc0*/  IMAD.MOV R7, RZ, RZ, -R4 ;  /* 0x000000ffff077224 */ /* 0x000fe200078e0a04 */
[----:B------:R-:W-:Y:S02]  /*0fd0*/  SEL R3, R3, R30, !P1 ;  /* 0x0000001e03037207 */ /* 0x000fe40004800000 */
[----:B------:R-:W-:Y:S01]  /*0fe0*/  LOP3.LUT R6, R13, R6, RZ, 0xc0, !PT ;  /* 0x000000060d067212 */ /* 0x000fe200078ec0ff */
[----:B------:R-:W-:Y:S02]  /*0ff0*/  IMAD R4, R0, R4, R5 ;  /* 0x0000000400047224 */ /* 0x000fe400078e0205 */
[----:B--2---:R-:W-:-:S02]  /*1000*/  IMAD R0, R7, R20, R28 ;  /* 0x0000001407007224 */ /* 0x004fc400078e021c */
[----:B---3--:R-:W-:Y:S02]  /*1010*/  IMAD R3, R4, R26, R3 ;  /* 0x0000001a04037224 */ /* 0x008fe400078e0203 */
[----:B------:R-:W-:Y:S02]  /*1020*/  IMAD.MOV.U32 R5, RZ, RZ, 0x1 ;  /* 0x00000001ff057424 */ /* 0x000fe400078e00ff */
[----:B------:R-:W-:-:S03]  /*1030*/  IMAD R4, R0, R15, R6 ;  /* 0x0000000f00047224 */ /* 0x000fc600078e0206 */
[----:B------:R-:W-:Y:S02]  /*1040*/  PRMT R0, R5, 0x7610, R0 ;  /* 0x0000761005007816 */ /* 0x000fe40000000000 */
[----:B------:R-:W-:Y:S02]  /*1050*/  SEL R60, R4, R3, !P1 ;  /* 0x00000003043c7207 */ /* 0x000fe40004800000 */
[----:B------:R-:W-:-:S07]  /*1060*/  SEL R59, R3, R4, !P1 ;  /* 0x00000004033b7207 */ /* 0x000fce0004800000 */
.L_x_9:
[----:B------:R-:W-:-:S08]  /*1070*/  NOP ;  /* 0x0000000000007918 */ /* 0x000fd00000000000 */
[----:B------:R-:W0:Y:S02]  /*1080*/  USETMAXREG.TRY_ALLOC.CTAPOOL UP0, 0xe8 ;  /* 0x000000e8000079c8 */ /* 0x000e240008000600 */
[----:B0-----:R-:W-:-:S13]  /*1090*/  PLOP3.LUT P0, PT, PT, PT, UP0, 0x80, 0x0 ;  /* 0x000000000000781c */ /* 0x001fda0003f0f008 */
[----:B------:R-:W-:Y:S05]  /*10a0*/  @!P0 BRA `(.L_x_9) ;  /* 0xfffffffc00f08947 */ /* 0x000fea000383ffff */
[----:B------:R-:W-:Y:S01]  /*10b0*/  ULDC.64 UR4, c[0x0][0x598] ;  /* 0x0001660000047ab9 */ /* 0x000fe20000000a00 */
[----:B------:R-:W-:Y:S01]  /*10c0*/  ULDC.64 UR36, c[0x0][0x208] ;  /* 0x0000820000247ab9 */ /* 0x000fe20000000a00 */
[----:B------:R-:W-:-:S04]  /*10d0*/  ISETP.NE.U32.AND P0, PT, RZ, UR4, PT ;  /* 0x00000004ff007c0c */ /* 0x000fc8000bf05070 */
[----:B------:R-:W-:-:S13]  /*10e0*/  ISETP.NE.AND.EX P0, PT, RZ, UR5, PT, P0 ;  /* 0x00000005ff007c0c */ /* 0x000fda000bf05300 */
[----:B------:R-:W-:Y:S05]  /*10f0*/  @!P0 BRA `(.L_x_12) ;  /* 0x00000000001c8947 */ /* 0x000fea0003800000 */
[----:B------:R-:W0:Y:S02]  /*1100*/  LDC.64 R4, c[0x0][0x598] ;  /* 0x00016600ff047b82 */ /* 0x000e240000000a00 */
[----:B0-----:R-:W2:Y:S02]  /*1110*/  LDG.E.64 R4, desc[UR36][R4.64] ;  /* 0x0000002404047981 */ /* 0x001ea4000c1e1b00 */
[----:B--2---:R-:W-:-:S04]  /*1120*/  ISETP.NE.U32.AND P0, PT, R4, RZ, PT ;  /* 0x000000ff0400720c */ /* 0x004fc80003f05070 */
[----:B------:R-:W-:-:S13]  /*1130*/  ISETP.NE.AND.EX P0, PT, R5, RZ, PT, P0 ;  /* 0x000000ff0500720c */ /* 0x000fda0003f05300 */
[----:B------:R-:W-:Y:S05]  /*1140*/  @!P0 BRA `(.L_x_12) ;  /* 0x0000000000088947 */ /* 0x000fea0003800000 */
[----:B------:R0:W5:Y:S01]  /*1150*/  LD.E R56, desc[UR36][R4.64] ;  /* 0x0000002404387980 */ /* 0x000162000c101900 */
[----:B------:R-:W-:Y:S05]  /*1160*/  BRA `(.L_x_13) ;  /* 0x0000000000247947 */ /* 0x000fea0003800000 */
.L_x_12:
[----:B------:R-:W-:Y:S02]  /*1170*/  ULDC.64 UR4, c[0x0][0x588] ;  /* 0x0001620000047ab9 */ /* 0x000fe40000000a00 */
[----:B------:R-:W-:-:S04]  /*1180*/  ISETP.NE.U32.AND P0, PT, RZ, UR4, PT ;  /* 0x00000004ff007c0c */ /* 0x000fc8000bf05070 */
[----:B------:R-:W-:-:S13]  /*1190*/  ISETP.NE.AND.EX P0, PT, RZ, UR5, PT, P0 ;  /* 0x00000005ff007c0c */ /* 0x000fda000bf05300 */
[----:B------:R-:W-:Y:S05]  /*11a0*/  @!P0 BRA `(.L_x_14) ;  /* 0x00000000000c8947 */ /* 0x000fea0003800000 */
[----:B------:R-:W0:Y:S02]  /*11b0*/  LDC.64 R56, c[0x0][0x588] ;  /* 0x00016200ff387b82 */ /* 0x000e240000000a00 */
[----:B0-----:R1:W5:Y:S01]  /*11c0*/  LDG.E R56, desc[UR36][R56.64] ;  /* 0x0000002438387981 */ /* 0x001362000c1e1900 */
[----:B------:R-:W-:Y:S05]  /*11d0*/  BRA `(.L_x_13) ;  /* 0x0000000000087947 */ /* 0x000fea0003800000 */
.L_x_14:
[----:B------:R-:W-:Y:S02]  /*11e0*/  ULDC UR4, c[0x0][0x580] ;  /* 0x0001600000047ab9 */ /* 0x000fe40000000800 */
[----:B------:R-:W-:-:S07]  /*11f0*/  IMAD.U32 R56, RZ, RZ, UR4 ;  /* 0x00000004ff387e24 */ /* 0x000fce000f8e00ff */
.L_x_13:
[----:B------:R-:W-:Y:S02]  /*1200*/  ULDC.64 UR4, c[0x0][0x5a0] ;  /* 0x0001680000047ab9 */ /* 0x000fe40000000a00 */
[----:B------:R-:W-:-:S04]  /*1210*/  ISETP.NE.U32.AND P0, PT, RZ, UR4, PT ;  /* 0x00000004ff007c0c */ /* 0x000fc8000bf05070 */
[----:B------:R-:W-:-:S13]  /*1220*/  ISETP.NE.AND.EX P0, PT, RZ, UR5, PT, P0 ;  /* 0x00000005ff007c0c */ /* 0x000fda000bf05300 */
[----:B------:R-:W-:Y:S05]  /*1230*/  @!P0 BRA `(.L_x_15) ;  /* 0x00000000001c8947 */ /* 0x000fea0003800000 */
[----:B0-----:R-:W0:Y:S02]  /*1240*/  LDC.64 R4, c[0x0][0x5a0] ;  /* 0x00016800ff047b82 */ /* 0x001e240000000a00 */
[----:B0-----:R-:W2:Y:S02]  /*1250*/  LDG.E.64 R4, desc[UR36][R4.64] ;  /* 0x0000002404047981 */ /* 0x001ea4000c1e1b00 */
[----:B--2---:R-:W-:-:S04]  /*1260*/  ISETP.NE.U32.AND P0, PT, R4, RZ, PT ;  /* 0x000000ff0400720c */ /* 0x004fc80003f05070 */
[----:B------:R-:W-:-:S13]  /*1270*/  ISETP.NE.AND.EX P0, PT, R5, RZ, PT, P0 ;  /* 0x000000ff0500720c */ /* 0x000fda0003f05300 */
[----:B------:R-:W-:Y:S05]  /*1280*/  @!P0 BRA `(.L_x_15) ;  /* 0x0000000000088947 */ /* 0x000fea0003800000 */
[----:B-1----:R0:W5:Y:S01]  /*1290*/  LD.E R57, desc[UR36][R4.64] ;  /* 0x0000002404397980 */ /* 0x002162000c101900 */
[----:B------:R-:W-:Y:S05]  /*12a0*/  BRA `(.L_x_16) ;  /* 0x0000000000247947 */ /* 0x000fea0003800000 */
.L_x_15:
[----:B------:R-:W-:Y:S02]  /*12b0*/  ULDC.64 UR4, c[0x0][0x590] ;  /* 0x0001640000047ab9 */ /* 0x000fe40000000a00 */
[----:B------:R-:W-:-:S04]  /*12c0*/  ISETP.NE.U32.AND P0, PT, RZ, UR4, PT ;  /* 0x00000004ff007c0c */ /* 0x000fc8000bf05070 */
[----:B------:R-:W-:-:S13]  /*12d0*/  ISETP.NE.AND.EX P0, PT, RZ, UR5, PT, P0 ;  /* 0x00000005ff007c0c */ /* 0x000fda000bf05300 */
[----:B------:R-:W-:Y:S05]  /*12e0*/  @!P0 BRA `(.L_x_17) ;  /* 0x00000000000c8947 */ /* 0x000fea0003800000 */
[----:B0-----:R-:W1:Y:S02]  /*12f0*/  LDC.64 R4, c[0x0][0x590] ;  /* 0x00016400ff047b82 */ /* 0x001e640000000a00 */
[----:B-1----:R1:W5:Y:S01]  /*1300*/  LDG.E R57, desc[UR36][R4.64] ;  /* 0x0000002404397981 */ /* 0x002362000c1e1900 */
[----:B------:R-:W-:Y:S05]  /*1310*/  BRA `(.L_x_16) ;  /* 0x0000000000087947 */ /* 0x000fea0003800000 */
.L_x_17:
[----:B------:R-:W-:Y:S02]  /*1320*/  ULDC UR4, c[0x0][0x584] ;  /* 0x0001610000047ab9 */ /* 0x000fe40000000800 */
[----:B-1----:R-:W-:-:S07]  /*1330*/  IMAD.U32 R57, RZ, RZ, UR4 ;  /* 0x00000004ff397e24 */ /* 0x002fce000f8e00ff */
.L_x_16:
[----:B------:R-:W-:-:S13]  /*1340*/  LOP3.LUT P0, RZ, R0, 0xff, RZ, 0xc0, !PT ;  /* 0x000000ff00ff7812 */ /* 0x000fda000780c0ff */
[----:B------:R-:W-:Y:S05]  /*1350*/  @!P0 EXIT ;  /* 0x000000000000894d */ /* 0x000fea0003800000 */
[----:B------:R-:W-:Y:S01]  /*1360*/  ULDC UR4, c[0x0][0x28c] ;  /* 0x0000a30000047ab9 */ /* 0x000fe20000000800 */
[----:B------:R-:W-:Y:S01]  /*1370*/  UMOV UR38, URZ ;  /* 0x0000003f00267c82 */ /* 0x000fe20008000000 */
[----:B------:R-:W-:Y:S01]  /*1380*/  UIADD3 UR4, UR4, 0x3f, URZ ;  /* 0x0000003f04047890 */ /* 0x000fe2000fffe03f */
[----:B------:R-:W-:-:S03]  /*1390*/  UMOV UR39, URZ ;  /* 0x0000003f00277c82 */ /* 0x000fc60008000000 */
[----:B------:R-:W-:-:S04]  /*13a0*/  USHF.R.S32.HI UR5, URZ, 0x1f, UR4 ;  /* 0x0000001f3f057899 */ /* 0x000fc80008011404 */
[----:B------:R-:W-:-:S04]  /*13b0*/  ULEA.HI UR5, UR5, UR4, URZ, 0x6 ;  /* 0x0000000405057291 */ /* 0x000fc8000f8f303f */
[----:B------:R-:W-:-:S12]  /*13c0*/  USHF.R.S32.HI UR40, URZ, 0x6, UR5 ;  /* 0x000000063f287899 */ /* 0x000fd80008011405 */
.L_x_105:
[----:B------:R-:W-:Y:S01]  /*13d0*/  LOP3.LUT R0, R18, 0x80, RZ, 0xc0, !PT ;  /* 0x0000008012007812 */ /* 0x000fe200078ec0ff */
[----:B------:R-:W2:Y:S01]  /*13e0*/  S2UR UR7, SR_CgaCtaId ;  /* 0x00000000000779c3 */ /* 0x000ea20000008800 */
[----:B------:R-:W-:Y:S02]  /*13f0*/  UMOV UR6, 0x400 ;  /* 0x0000040000067882 */ /* 0x000fe40000000000 */
[----:B------:R-:W-:-:S06]  /*1400*/  SHF.R.U32.HI R0, RZ, 0x7, R0 ;  /* 0x00000007ff007819 */ /* 0x000fcc0000011600 */
[----:B------:R-:W3:Y:S01]  /*1410*/  SHFL.IDX PT, R0, R0, RZ, 0x1f ;  /* 0x00001fff00007589 */ /* 0x000ee200000e0000 */
[----:B--2---:R-:W-:Y:S01]  /*1420*/  ULEA UR6, UR7, UR6, 0x18 ;  /* 0x0000000607067291 */ /* 0x004fe2000f8ec03f */
[----:B---3--:R-:W-:-:S13]  /*1430*/  R2UR UR4, R0 ;  /* 0x00000000000472ca */ /* 0x008fda00000e0000 */
[----:B------:R-:W-:-:S04]  /*1440*/  ULEA.HI UR5, UR4, UR4, URZ, 0x1 ;  /* 0x0000000404057291 */ /* 0x000fc8000f8f083f */
[----:B------:R-:W-:-:S04]  /*1450*/  ULOP3.LUT UR5, UR5, 0xffffe, URZ, 0xc0, !UPT ;  /* 0x000ffffe05057892 */ /* 0x000fc8000f8ec03f */
[----:B------:R-:W-:-:S03]  /*1460*/  UIADD3 UR5, UR4, -UR5, URZ ;  /* 0x8000000504057290 */ /* 0x000fc6000fffe03f */
[----:B------:R-:W-:Y:S01]  /*1470*/  ULDC UR4, c[0x0][0x28c] ;  /* 0x0000a30000047ab9 */ /* 0x000fe20000000800 */
[----:B------:R-:W-:Y:S01]  /*1480*/  ULEA UR5, UR5, UR6, 0xc ;  /* 0x0000000605057291 */ /* 0x000fe2000f8e603f */
[----:B------:R-:W-:-:S03]  /*1490*/  ISETP.LT.AND P0, PT, RZ, UR4, PT ;  /* 0x00000004ff007c0c */ /* 0x000fc6000bf01270 */
[----:B------:R-:W-:-:S04]  /*14a0*/  UIADD3 UR5, UR5, 0x200, URZ ;  /* 0x0000020005057890 */ /* 0x000fc8000fffe03f */
[----:B------:R-:W-:-:S04]  /*14b0*/  USHF.R.U32.HI UR5, URZ, 0x4, UR5 ;  /* 0x000000043f057899 */ /* 0x000fc80008011605 */
[----:B------:R-:W-:Y:S02]  /*14c0*/  ULOP3.LUT UR41, UR5, 0x3fff, URZ, 0xc0, !UPT ;  /* 0x00003fff05297892 */ /* 0x000fe4000f8ec03f */
[----:B0---4-:R-:W-:Y:S10]  /*14d0*/  @P0 BRA `(.L_x_18) ;  /* 0x0000000000400947 */ /* 0x011ff40003800000 */
[----:B------:R-:W-:Y:S01]  /*14e0*/  MOV R0, 0x0 ;  /* 0x0000000000007802 */ /* 0x000fe20000000f00 */
[----:B------:R-:W-:Y:S01]  /*14f0*/  ULDC.64 UR4, c[0x4][0x68] ;  /* 0x01001a0000047ab9 */ /* 0x000fe20000000a00 */
[----:B------:R-:W-:Y:S01]  /*1500*/  ULDC.64 UR6, c[0x4][0x8] ;  /* 0x0100020000067ab9 */ /* 0x000fe20000000a00 */
[----:B01----:R-:W-:Y:S01]  /*1510*/  IMAD.U32 R4, RZ, RZ, UR4 ;  /* 0x00000004ff047e24 */ /* 0x003fe2000f8e00ff */
[----:B------:R0:W1:Y:S01]  /*1520*/  LDC.64 R14, c[0x4][R0] ;  /* 0x01000000000e7b82 */ /* 0x0000620000000a00 */
[----:B------:R-:W-:Y:S01]  /*1530*/  IMAD.U32 R5, RZ, RZ, UR5 ;  /* 0x00000005ff057e24 */ /* 0x000fe2000f8e00ff */
[----:B------:R-:W-:Y:S01]  /*1540*/  ULDC.64 UR4, c[0x4][0x70] ;  /* 0x01001c0000047ab9 */ /* 0x000fe20000000a00 */
[----:B------:R-:W-:Y:S02]  /*1550*/  IMAD.U32 R10, RZ, RZ, UR6 ;  /* 0x00000006ff0a7e24 */ /* 0x000fe4000f8e00ff */
[----:B------:R-:W-:Y:S02]  /*1560*/  IMAD.U32 R6, RZ, RZ, UR4 ;  /* 0x00000004ff067e24 */ /* 0x000fe4000f8e00ff */
[----:B------:R-:W-:-:S02]  /*1570*/  IMAD.U32 R7, RZ, RZ, UR5 ;  /* 0x00000005ff077e24 */ /* 0x000fc4000f8e00ff */
[----:B------:R-:W-:Y:S02]  /*1580*/  IMAD.U32 R11, RZ, RZ, UR7 ;  /* 0x00000007ff0b7e24 */ /* 0x000fe4000f8e00ff */
[----:B------:R-:W-:Y:S02]  /*1590*/  IMAD.MOV.U32 R8, RZ, RZ, 0x1e1 ;  /* 0x000001e1ff087424 */ /* 0x000fe400078e00ff */
[----:B------:R-:W-:Y:S02]  /*15a0*/  IMAD.MOV.U32 R12, RZ, RZ, 0x1 ;  /* 0x00000001ff0c7424 */ /* 0x000fe400078e00ff */
[----:B0-----:R-:W-:-:S07]  /*15b0*/  IMAD.MOV.U32 R13, RZ, RZ, RZ ;  /* 0x000000ffff0d7224 */ /* 0x001fce00078e00ff */
[----:B------:R-:W-:-:S07]  /*15c0*/  LEPC R20, `(.L_x_18) ;  /* 0x000000001014794e */ /* 0x000fce0000000000 */
[----:B-1---5:R-:W-:Y:S05]  /*15d0*/  CALL.ABS.NOINC R14 ;  /* 0x000000000e007343 */ /* 0x022fea0003c00000 */
.L_x_18:
[----:B------:R-:W-:-:S04]  /*15e0*/  LOP3.LUT R0, R19, 0x1, RZ, 0xfc, !PT ;  /* 0x0000000113007812 */ /* 0x000fc800078efcff */
[----:B------:R-:W-:-:S13]  /*15f0*/  ISETP.NE.AND P0, PT, R0, 0x3, PT ;  /* 0x000000030000780c */ /* 0x000fda0003f05270 */
[----:B------:R-:W-:Y:S05]  /*1600*/  @!P0 BRA `(.L_x_19) ;  /* 0x0000000000048947 */ /* 0x000fea0003800000 */
[----:B------:R-:W-:Y:S01]  /*1610*/  BPT.TRAP 0x1 ;  /* 0x000000040000795c */ /* 0x000fe20000300000 */
.L_x_19:
[----:B------:R-:W2:Y:S01]  /*1620*/  S2UR UR5, SR_CgaCtaId ;  /* 0x00000000000579c3 */ /* 0x000ea20000008800 */
[----:B------:R-:W-:Y:S01]  /*1630*/  UMOV UR4, 0x400 ;  /* 0x0000040000047882 */ /* 0x000fe20000000000 */
[----:B------:R-:W-:Y:S02]  /*1640*/  IMAD.U32 R0, RZ, RZ, UR38 ;  /* 0x00000026ff007e24 */ /* 0x000fe4000f8e00ff */
[----:B------:R-:W-:-:S03]  /*1650*/  IMAD.U32 R3, RZ, RZ, UR39 ;  /* 0x00000027ff037e24 */ /* 0x000fc6000f8e00ff */
[----:B------:R-:W-:Y:S01]  /*1660*/  SHF.L.U32 R0, R0, 0x1f, RZ ;  /* 0x0000001f00007819 */ /* 0x000fe200000006ff */
[----:B--2---:R-:W-:-:S06]  /*1670*/  ULEA UR4, UR5, UR4, 0x18 ;  /* 0x0000000405047291 */ /* 0x004fcc000f8ec03f */
[----:B------:R-:W-:-:S04]  /*1680*/  IMAD.U32 R6, RZ, RZ, UR4 ;  /* 0x00000004ff067e24 */ /* 0x000fc8000f8e00ff */
[----:B------:R-:W-:-:S04]  /*1690*/  IMAD R3, R3, 0x8, R6 ;  /* 0x0000000803037824 */ /* 0x000fc800078e0206 */
[----:B------:R2:W3:Y:S01]  /*16a0*/  SYNCS.PHASECHK.TRANS64.TRYWAIT P1, [R3+URZ], R0 ;  /* 0x00000000030075a7 */ /* 0x0004e2000802017f */
[----:B------:R-:W-:Y:S05]  /*16b0*/  @!P0 BRA `(.L_x_20) ;  /* 0x0000000000048947 */ /* 0x000fea0003800000 */
[----:B------:R-:W-:Y:S01]  /*16c0*/  BPT.TRAP 0x1 ;  /* 0x000000040000795c */ /* 0x000fe20000300000 */
.L_x_20:
[----:B---3--:R-:W-:Y:S05]  /*16d0*/  @P1 BRA `(.L_x_21) ;  /* 0x0000000000081947 */ /* 0x008fea0003800000 */
[----:B------:R-:W3:Y:S02]  /*16e0*/  SYNCS.PHASECHK.TRANS64.TRYWAIT P1, [R3+URZ], R0 ;  /* 0x00000000030075a7 */ /* 0x000ee4000802017f */
[----:B---3--:R-:W-:Y:S05]  /*16f0*/  @!P1 BRA `(.L_x_22) ;  /* 0x0000004800a89947 */ /* 0x008fea0003800000 */
.L_x_21:
[----:B------:R-:W-:-:S04]  /*1700*/  UISETP.LT.AND UP0, UPT, UR40, 0x1, UPT ;  /* 0x000000012800788c */ /* 0x000fc8000bf01270 */
[----:B------:R-:W-:-:S06]  /*1710*/  USEL UR4, UR40, 0x1, UP0 ;  /* 0x0000000128047887 */ /* 0x000fcc0008000000 */
[----:B--23--:R-:W-:Y:S01]  /*1720*/  IMAD.U32 R0, RZ, RZ, UR4 ;  /* 0x00000004ff007e24 */ /* 0x00cfe2000f8e00ff */
[----:B------:R-:W-:Y:S05]  /*1730*/  WARPSYNC.ALL ;  /* 0x0000000000007948 */ /* 0x000fea0003800000 */
[----:B------:R-:W-:-:S04]  /*1740*/  IADD3 R0, -R0, UR40, RZ ;  /* 0x0000002800007c10 */ /* 0x000fc8000fffe1ff */
[----:B------:R-:W-:Y:S02]  /*1750*/  ISETP.GE.AND P1, PT, R0, 0x1, PT ;  /* 0x000000010000780c */ /* 0x000fe40003f26270 */
[----:B------:R-:W-:Y:S01]  /*1760*/  R2UR UR4, R6 ;  /* 0x00000000060472ca */ /* 0x000fe200000e0000 */
[----:B------:R-:W-:Y:S01]  /*1770*/  ULOP3.LUT UR41, UR41, 0x10000, URZ, 0xfc, !UPT ;  /* 0x0001000029297892 */ /* 0x000fe2000f8efc3f */
[----:B------:R-:W-:Y:S01]  /*1780*/  WARPGROUP.ARRIVE ;  /* 0x00000000000079c5 */ /* 0x000fe20000000000 */
[----:B------:R-:W-:Y:S01]  /*1790*/  UMOV UR5, 0x80000020 ;  /* 0x8000002000057882 */ /* 0x000fe20000000000 */
[----:B------:R-:W-:-:S09]  /*17a0*/  UMOV UR7, 0x80000020 ;  /* 0x8000002000077882 */ /* 0x000fd20000000000 */
[----:B------:R-:W-:-:S04]  /*17b0*/  UIADD3 UR4, UR4, 0x24200, URZ ;  /* 0x0002420004047890 */ /* 0x000fc8000fffe03f */
[----:B------:R-:W-:-:S04]  /*17c0*/  USHF.R.U32.HI UR4, URZ, 0x4, UR4 ;  /* 0x000000043f047899 */ /* 0x000fc80008011604 */
[----:B------:R-:W-:-:S04]  /*17d0*/  ULOP3.LUT UR4, UR4, 0x3fff, URZ, 0xc0, !UPT ;  /* 0x00003fff04047892 */ /* 0x000fc8000f8ec03f */
[----:B------:R-:W-:Y:S02]  /*17e0*/  ULOP3.LUT UR9, UR4, 0x10000, URZ, 0xfc, !UPT ;  /* 0x0001000004097892 */ /* 0x000fe4000f8efc3f */
[----:B------:R-:W-:Y:S02]  /*17f0*/  ULEA UR4, UR39, UR41, 0x9 ;  /* 0x0000002927047291 */ /* 0x000fe4000f8e483f */
[----:B------:R-:W-:-:S09]  /*1800*/  ULEA UR6, UR39, UR9, 0x8 ;  /* 0x0000000927067291 */ /* 0x000fd2000f8e403f */
[----:B------:R-:W-:Y:S01]  /*1810*/  IGMMA.64x64x32.S8.S8 R24, gdesc[UR4], RZ, !UPT, gsb0 ;  /* 0x01e00000041879f1 */ /* 0x000fe2000c0410ff */
[----:B------:R-:W-:Y:S02]  /*1820*/  UIADD3 UR4, UR4, 0x2, URZ ;  /* 0x0000000204047890 */ /* 0x000fe4000fffe03f */
[----:B------:R-:W-:Y:S01]  /*1830*/  UIADD3 UR6, UR6, 0x2, URZ ;  /* 0x0000000206067890 */ /* 0x000fe2000fffe03f */
[----:B------:R-:W-:Y:S01]  /*1840*/  UMOV UR5, 0x80000020 ;  /* 0x8000002000057882 */ /* 0x000fe20000000000 */
[----:B------:R-:W-:Y:S01]  /*1850*/  UMOV UR7, 0x80000020 ;  /* 0x8000002000077882 */ /* 0x000fe20000000000 */
[----:B------:R-:W-:Y:S02]  /*1860*/  WARPGROUP.DEPBAR.LE gsb0, 0x0 ;  /* 0x00008000000079c5 */ /* 0x000fe40000010000 */
[----:B------:R-:W-:-:S06]  /*1870*/  WARPGROUP.ARRIVE ;  /* 0x00000000000079c5 */ /* 0x000fcc0000000000 */
[----:B------:R-:W-:Y:S03]  /*1880*/  IGMMA.64x64x32.S8.S8 R24, gdesc[UR4], R24, gsb0 ;  /* 0x01e00000041879f1 */ /* 0x000fe60008041018 */
[----:B------:R-:W-:Y:S02]  /*1890*/  WARPGROUP.DEPBAR.LE gsb0, 0x0 ;  /* 0x00008000000079c5 */ /* 0x000fe40000010000 */
[----:B------:R-:W-:Y:S05]  /*18a0*/  @!P1 BRA `(.L_x_23) ;  /* 0x0000000000e49947 */ /* 0x000fea0003800000 */
[----:B------:R-:W-:Y:S02]  /*18b0*/  UIADD3 UR4, UR39, 0x1, URZ ;  /* 0x0000000127047890 */ /* 0x000fe4000fffe03f */
[----:B------:R-:W-:Y:S02]  /*18c0*/  IMAD.U32 R3, RZ, RZ, UR39 ;  /* 0x00000027ff037e24 */ /* 0x000fe4000f8e00ff */
[----:B------:R-:W-:-:S04]  /*18d0*/  UISETP.NE.AND UP0, UPT, UR4, 0x12, UPT ;  /* 0x000000120400788c */ /* 0x000fc8000bf05270 */
[----:B------:R-:W-:Y:S02]  /*18e0*/  USEL UR5, URZ, 0x1, UP0 ;  /* 0x000000013f057887 */ /* 0x000fe40008000000 */
[----:B------:R-:W-:Y:S02]  /*18f0*/  USEL UR8, UR4, URZ, UP0 ;  /* 0x0000003f04087287 */ /* 0x000fe40008000000 */
[----:B------:R-:W-:-:S06]  /*1900*/  ULOP3.LUT UR5, UR38, UR5, URZ, 0x3c, !UPT ;  /* 0x0000000526057292 */ /* 0x000fcc000f8e3c3f */
[----:B------:R-:W-:-:S07]  /*1910*/  IMAD.U32 R7, RZ, RZ, UR5 ;  /* 0x00000005ff077e24 */ /* 0x000fce000f8e00ff */
.L_x_30:
[----:B------:R-:W-:Y:S05]  /*1920*/  @!P0 BRA `(.L_x_24) ;  /* 0x0000000000048947 */ /* 0x000fea0003800000 */
[----:B------:R-:W-:Y:S01]  /*1930*/  BPT.TRAP 0x1 ;  /* 0x000000040000795c */ /* 0x000fe20000300000 */
.L_x_24:
[----:B------:R-:W2:Y:S01]  /*1940*/  S2UR UR5, SR_CgaCtaId ;  /* 0x00000000000579c3 */ /* 0x000ea20000008800 */
[----:B------:R-:W-:Y:S01]  /*1950*/  UMOV UR4, 0x400 ;  /* 0x0000040000047882 */ /* 0x000fe20000000000 */
[----:B01----:R-:W-:Y:S01]  /*1960*/  IMAD.U32 R5, RZ, RZ, UR8 ;  /* 0x00000008ff057e24 */ /* 0x003fe2000f8e00ff */
[----:B------:R-:W-:Y:S01]  /*1970*/  SHF.L.U32 R4, R7, 0x1f, RZ ;  /* 0x0000001f07047819 */ /* 0x000fe200000006ff */
[----:B--2---:R-:W-:-:S06]  /*1980*/  ULEA UR4, UR5, UR4, 0x18 ;  /* 0x0000000405047291 */ /* 0x004fcc000f8ec03f */
[----:B------:R-:W-:-:S04]  /*1990*/  IMAD.U32 R6, RZ, RZ, UR4 ;  /* 0x00000004ff067e24 */ /* 0x000fc8000f8e00ff */
[----:B------:R-:W-:-:S04]  /*19a0*/  IMAD R5, R5, 0x8, R6 ;  /* 0x0000000805057824 */ /* 0x000fc800078e0206 */
[----:B------:R0:W1:Y:S01]  /*19b0*/  SYNCS.PHASECHK.TRANS64.TRYWAIT P1, [R5+URZ], R4 ;  /* 0x00000004050075a7 */ /* 0x000062000802017f */
[----:B------:R-:W-:Y:S05]  /*19c0*/  @!P0 BRA `(.L_x_25) ;  /* 0x0000000000048947 */ /* 0x000fea0003800000 */
[----:B------:R-:W-:Y:S01]  /*19d0*/  BPT.TRAP 0x1 ;  /* 0x000000040000795c */ /* 0x000fe20000300000 */
.L_x_25:
[----:B-1----:R-:W-:Y:S05]  /*19e0*/  @P1 BRA `(.L_x_26) ;  /* 0x0000000000081947 */ /* 0x002fea0003800000 */
[----:B------:R-:W1:Y:S02]  /*19f0*/  SYNCS.PHASECHK.TRANS64.TRYWAIT P1, [R5+URZ], R4 ;  /* 0x00000004050075a7 */ /* 0x000e64000802017f */
[----:B-1----:R-:W-:Y:S05]  /*1a00*/  @!P1 BRA `(.L_x_27) ;  /* 0x0000004400f89947 */ /* 0x002fea0003800000 */
.L_x_26:
[----:B------:R-:W-:Y:S01]  /*1a10*/  ULEA UR4, UR8, UR41, 0x9 ;  /* 0x0000002908047291 */ /* 0x000fe2000f8e483f */
[----:B------:R-:W-:Y:S01]  /*1a20*/  WARPGROUP.ARRIVE ;  /* 0x00000000000079c5 */ /* 0x000fe20000000000 */
[----:B------:R-:W-:Y:S01]  /*1a30*/  ULEA UR6, UR8, UR9, 0x8 ;  /* 0x0000000908067291 */ /* 0x000fe2000f8e403f */
[----:B------:R-:W-:Y:S01]  /*1a40*/  UMOV UR5, 0x80000020 ;  /* 0x8000002000057882 */ /* 0x000fe20000000000 */
[----:B------:R-:W-:-:S07]  /*1a50*/  UMOV UR7, 0x80000020 ;  /* 0x8000002000077882 */ /* 0x000fce0000000000 */
[----:B------:R-:W-:Y:S01]  /*1a60*/  IGMMA.64x64x32.S8.S8 R24, gdesc[UR4], R24, gsb0 ;  /* 0x01e00000041879f1 */ /* 0x000fe20008041018 */
        /* <DEDUP_REMOVED lines=9> */
[----:B------:R-:W-:Y:S01]  /*1b00*/  BPT.TRAP 0x1 ;  /* 0x000000040000795c */ /* 0x000fe20000300000 */
.L_x_28:
[----:B------:R-:W-:-:S13]  /*1b10*/  ISETP.NE.AND P1, PT, R23, RZ, PT ;  /* 0x000000ff1700720c */ /* 0x000fda0003f25270 */
[----:B01----:R-:W-:-:S04]  /*1b20*/  @P1 IMAD R4, R3, 0x8, R6 ;  /* 0x0000000803041824 */ /* 0x003fc800078e0206 */
[----:B------:R-:W-:-:S05]  /*1b30*/  @P1 VIADD R5, R4, 0x90 ;  /* 0x0000009004051836 */ /* 0x000fca0000000000 */
[----:B------:R-:W-:-:S04]  /*1b40*/  @P1 PRMT R5, R22, 0x654, R5 ;  /* 0x0000065416051816 */ /* 0x000fc80000000005 */
[----:B------:R0:W-:Y:S01]  /*1b50*/  @P1 SYNCS.ARRIVE.TRANS64.RED.A1T0 RZ, [R5+URZ], RZ ;  /* 0x000000ff05ff19a7 */ /* 0x0001e2000810043f */
[----:B------:R-:W-:-:S13]  /*1b60*/  ISETP.GT.U32.AND P1, PT, R19, 0x1, PT ;  /* 0x000000011300780c */ /* 0x000fda0003f24070 */
[----:B0-----:R-:W-:Y:S05]  /*1b70*/  @P1 BRA `(.L_x_29) ;  /* 0x0000000000041947 */ /* 0x001fea0003800000 */
[----:B------:R-:W-:Y:S01]  /*1b80*/  BPT.TRAP 0x1 ;  /* 0x000000040000795c */ /* 0x000fe20000300000 */
.L_x_29:
[----:B------:R-:W-:Y:S01]  /*1b90*/  UIADD3 UR8, UR8, 0x1, URZ ;  /* 0x0000000108087890 */ /* 0x000fe2000fffe03f */
[C---:B------:R-:W-:Y:S01]  /*1ba0*/  ISETP.GT.AND P2, PT, R0.reuse, 0x1, PT ;  /* 0x000000010000780c */ /* 0x040fe20003f44270 */
[----:B------:R-:W-:Y:S02]  /*1bb0*/  VIADD R3, R3, 0x1 ;  /* 0x0000000103037836 */ /* 0x000fe40000000000 */
[----:B------:R-:W-:Y:S01]  /*1bc0*/  UISETP.NE.AND UP0, UPT, UR8, 0x12, UPT ;  /* 0x000000120800788c */ /* 0x000fe2000bf05270 */
[----:B------:R-:W-:Y:S02]  /*1bd0*/  VIADD R0, R0, 0xffffffff ;  /* 0xffffffff00007836 */ /* 0x000fe40000000000 */
[C---:B------:R-:W-:Y:S01]  /*1be0*/  ISETP.NE.AND P1, PT, R3.reuse, 0x12, PT ;  /* 0x000000120300780c */ /* 0x040fe20003f25270 */
[----:B------:R-:W-:Y:S02]  /*1bf0*/  USEL UR4, URZ, 0x1, UP0 ;  /* 0x000000013f047887 */ /* 0x000fe40008000000 */
[----:B------:R-:W-:Y:S01]  /*1c00*/  USEL UR8, UR8, URZ, UP0 ;  /* 0x0000003f08087287 */ /* 0x000fe20008000000 */
[----:B------:R-:W-:-:S03]  /*1c10*/  SEL R3, R3, RZ, P1 ;  /* 0x000000ff03037207 */ /* 0x000fc60000800000 */
[----:B------:R-:W-:Y:S01]  /*1c20*/  LOP3.LUT R7, R7, UR4, RZ, 0x3c, !PT ;  /* 0x0000000407077c12 */ /* 0x000fe2000f8e3cff */
[----:B------:R-:W-:Y:S07]  /*1c30*/  @P2 BRA `(.L_x_30) ;  /* 0xfffffffc00382947 */ /* 0x000fee000383ffff */
.L_x_23:
[----:B------:R-:W2:Y:S02]  /*1c40*/  LDC R0, c[0x0][0x28c] ;  /* 0x0000a300ff007b82 */ /* 0x000ea40000000800 */
[----:B--2---:R-:W-:-:S13]  /*1c50*/  ISETP.GE.AND P1, PT, R0, 0x1, PT ;  /* 0x000000010000780c */ /* 0x004fda0003f26270 */
[----:B------:R-:W-:Y:S05]  /*1c60*/  @!P1 BRA `(.L_x_31) ;  /* 0x0000000000509947 */ /* 0x000fea0003800000 */
[----:B------:R-:W-:Y:S05]  /*1c70*/  @!P0 BRA `(.L_x_32) ;  /* 0x0000000000048947 */ /* 0x000fea0003800000 */
[----:B------:R-:W-:Y:S01]  /*1c80*/  BPT.TRAP 0x1 ;  /* 0x000000040000795c */ /* 0x000fe20000300000 */
.L_x_32:
[----:B------:R-:W-:Y:S01]  /*1c90*/  ISETP.NE.AND P0, PT, R23, RZ, PT ;  /* 0x000000ff1700720c */ /* 0x000fe20003f05270 */
[----:B------:R-:W-:Y:S01]  /*1ca0*/  BSSY B0, `(.L_x_33) ;  /* 0x000000e000007945 */ /* 0x000fe20003800000 */
[----:B------:R-:W-:-:S11]  /*1cb0*/  ISETP.GT.U32.AND P1, PT, R19, 0x1, PT ;  /* 0x000000011300780c */ /* 0x000fd60003f24070 */
[----:B------:R-:W-:Y:S05]  /*1cc0*/  @!P0 BRA `(.L_x_34) ;  /* 0x00000000002c8947 */ /* 0x000fea0003800000 */
[----:B------:R-:W-:-:S04]  /*1cd0*/  UISETP.LT.AND UP0, UPT, UR40, 0x1, UPT ;  /* 0x000000012800788c */ /* 0x000fc8000bf01270 */
[----:B------:R-:W-:-:S04]  /*1ce0*/  USEL UR6, UR40, 0x1, UP0 ;  /* 0x0000000128067887 */ /* 0x000fc80008000000 */
[----:B------:R-:W-:-:S04]  /*1cf0*/  UIADD3 UR6, UR39, UR40, -UR6 ;  /* 0x0000002827067290 */ /* 0x000fc8000fffe806 */
[----:B------:R-:W-:-:S04]  /*1d00*/  UIMAD.WIDE.U32 UR4, UR6, 0x38e38e39, URZ ;  /* 0x38e38e39060478a5 */ /* 0x000fc8000f8e003f */
[----:B------:R-:W-:-:S04]  /*1d10*/  USHF.R.U32.HI UR4, URZ, 0x2, UR5 ;  /* 0x000000023f047899 */ /* 0x000fc80008011605 */
[----:B------:R-:W-:-:S06]  /*1d20*/  UIMAD UR6, UR4, -0x12, UR6 ;  /* 0xffffffee040678a4 */ /* 0x000fcc000f8e0206 */
[----:B------:R-:W-:-:S04]  /*1d30*/  IMAD.U32 R3, RZ, RZ, UR6 ;  /* 0x00000006ff037e24 */ /* 0x000fc8000f8e00ff */
[----:B------:R-:W-:-:S04]  /*1d40*/  IMAD R0, R3, 0x8, R6 ;  /* 0x0000000803007824 */ /* 0x000fc800078e0206 */
[----:B------:R-:W-:-:S05]  /*1d50*/  VIADD R3, R0, 0x90 ;  /* 0x0000009000037836 */ /* 0x000fca0000000000 */
[----:B------:R-:W-:-:S04]  /*1d60*/  PRMT R3, R22, 0x654, R3 ;  /* 0x0000065416037816 */ /* 0x000fc80000000003 */
[----:B------:R2:W-:Y:S03]  /*1d70*/  SYNCS.ARRIVE.TRANS64.RED.A1T0 RZ, [R3+URZ], RZ ;  /* 0x000000ff03ff79a7 */ /* 0x0005e6000810043f */
.L_x_34:
[----:B------:R-:W-:Y:S05]  /*1d80*/  BSYNC B0 ;  /* 0x0000000000007941 */ /* 0x000fea0003800000 */
.L_x_33:
[----:B------:R-:W-:Y:S05]  /*1d90*/  @P1 BRA `(.L_x_31) ;  /* 0x0000000000041947 */ /* 0x000fea0003800000 */
[----:B------:R-:W-:Y:S01]  /*1da0*/  BPT.TRAP 0x1 ;  /* 0x000000040000795c */ /* 0x000fe20000300000 */
.L_x_31:
[----:B------:R-:W3:Y:S01]  /*1db0*/  LDC R8, c[0x0][0x288] ;  /* 0x0000a200ff087b82 */ /* 0x000ee20000000800 */
[----:B01----:R-:W-:Y:S01]  /*1dc0*/  LOP3.LUT R4, R18, 0x60, RZ, 0xc0, !PT ;  /* 0x0000006012047812 */ /* 0x003fe200078ec0ff */
[----:B------:R-:W-:Y:S01]  /*1dd0*/  IMAD.SHL.U32 R7, R60, 0x40, RZ ;  /* 0x000000403c077824 */ /* 0x000fe200078e00ff */
[----:B------:R-:W-:Y:S01]  /*1de0*/  UIADD3 UR39, UR40, UR39, URZ ;  /* 0x0000002728277290 */ /* 0x000fe2000fffe03f */
[----:B------:R-:W-:Y:S01]  /*1df0*/  SHF.R.U32.HI R0, RZ, 0x2, R18 ;  /* 0x00000002ff007819 */ /* 0x000fe20000011612 */
[----:B------:R-:W-:Y:S01]  /*1e00*/  IMAD.SHL.U32 R13, R59, 0x80, RZ ;  /* 0x000000803b0d7824 */ /* 0x000fe200078e00ff */
[----:B------:R-:W-:Y:S01]  /*1e10*/  SHF.R.U32.HI R6, RZ, 0x1, R4 ;  /* 0x00000001ff067819 */ /* 0x000fe20000011604 */
[----:B------:R-:W-:Y:S01]  /*1e20*/  UISETP.GT.U32.AND UP0, UPT, UR39, 0x11, UPT ;  /* 0x000000112700788c */ /* 0x000fe2000bf04070 */
[----:B------:R-:W-:Y:S01]  /*1e30*/  LOP3.LUT R4, R18, 0x3, RZ, 0xc0, !PT ;  /* 0x0000000312047812 */ /* 0x000fe200078ec0ff */
[----:B------:R-:W-:Y:S01]  /*1e40*/  ULDC UR7, c[0x0][0x284] ;  /* 0x0000a10000077ab9 */ /* 0x000fe20000000800 */
[----:B------:R-:W-:Y:S01]  /*1e50*/  SHF.R.U32.HI R5, RZ, 0x7, R18 ;  /* 0x00000007ff057819 */ /* 0x000fe20000011612 */
[----:B------:R-:W-:Y:S01]  /*1e60*/  UISETP.LT.U32.AND UP0, UPT, UR40, 0x12, UP0 ;  /* 0x000000122800788c */ /* 0x000fe20008701070 */
[----:B--2---:R-:W-:Y:S01]  /*1e70*/  LOP3.LUT R3, R0, 0x7, RZ, 0xc0, !PT ;  /* 0x0000000700037812 */ /* 0x004fe200078ec0ff */
[----:B------:R-:W-:Y:S01]  /*1e80*/  UISETP.GE.U32.AND UP1, UPT, UR40, 0x12, UPT ;  /* 0x000000122800788c */ /* 0x000fe2000bf26070 */
[----:B------:R-:W-:Y:S01]  /*1e90*/  LOP3.LUT R0, R5, 0x1, RZ, 0xc0, !PT ;  /* 0x0000000105007812 */ /* 0x000fe200078ec0ff */
[----:B------:R-:W-:Y:S01]  /*1ea0*/  ULDC.64 UR8, c[0x0][0x5d0] ;  /* 0x0001740000087ab9 */ /* 0x000fe20000000a00 */
[----:B------:R-:W-:Y:S01]  /*1eb0*/  SHF.R.S32.HI R14, RZ, 0x1f, R61 ;  /* 0x0000001fff0e7819 */ /* 0x000fe2000001143d */
[----:B------:R-:W-:Y:S01]  /*1ec0*/  UIMAD.WIDE.U32 UR4, UR39, 0x38e38e39, URZ ;  /* 0x38e38e39270478a5 */ /* 0x000fe2000f8e003f */
[----:B------:R-:W-:Y:S01]  /*1ed0*/  IADD3 R5, RZ, -R6, -R3 ;  /* 0x80000006ff057210 */ /* 0x000fe20007ffe803 */
[----:B------:R-:W-:Y:S01]  /*1ee0*/  IMAD.SHL.U32 R10, R0, 0x40, RZ ;  /* 0x00000040000a7824 */ /* 0x000fe200078e00ff */
[----:B------:R-:W-:-:S02]  /*1ef0*/  USEL UR6, URZ, 0x1, !UP0 ;  /* 0x000000013f067887 */ /* 0x000fc4000c000000 */
[----:B------:R-:W-:Y:S01]  /*1f00*/  USHF.R.U32.HI UR4, URZ, 0x2, UR5 ;  /* 0x000000023f047899 */ /* 0x000fe20008011605 */
[----:B------:R-:W-:Y:S01]  /*1f10*/  IMAD R0, R0, -0x40, R5 ;  /* 0xffffffc000007824 */ /* 0x000fe200078e0205 */
[----:B---3--:R-:W-:Y:S01]  /*1f20*/  ISETP.GE.AND P0, PT, R7, R8, PT ;  /* 0x000000080700720c */ /* 0x008fe20003f06270 */
[----:B------:R-:W-:Y:S01]  /*1f30*/  IMAD R12, R4, -0x2, R8 ;  /* 0xfffffffe040c7824 */ /* 0x000fe200078e0208 */
[----:B------:R-:W-:Y:S01]  /*1f40*/  ULOP3.LUT UR38, UR38, UR6, URZ, 0x3c, !UPT ;  /* 0x0000000626267292 */ /* 0x000fe2000f8e3c3f */
[----:B------:R-:W-:Y:S01]  /*1f50*/  IMAD.SHL.U32 R8, R18, 0x2, RZ ;  /* 0x0000000212087824 */ /* 0x000fe200078e00ff */
[----:B------:R-:W-:Y:S01]  /*1f60*/  ISETP.GE.OR P0, PT, R13, UR7, P0 ;  /* 0x000000070d007c0c */ /* 0x000fe20008706670 */
[----:B------:R-:W-:Y:S01]  /*1f70*/  IMAD R4, R14, UR8, RZ ;  /* 0x000000080e047c24 */ /* 0x000fe2000f8e02ff */
[----:B------:R-:W-:Y:S01]  /*1f80*/  LOP3.LUT R3, R10, 0x40, R3, 0xe2, !PT ;  /* 0x000000400a037812 */ /* 0x000fe200078ee203 */
[----:B------:R-:W-:Y:S01]  /*1f90*/  IMAD.WIDE R10, R59, 0x80, RZ ;  /* 0x000000803b0a7825 */ /* 0x000fe200078e02ff */
[----:B------:R-:W-:Y:S01]  /*1fa0*/  LOP3.LUT R8, R7, 0x6, R8, 0xf8, !PT ;  /* 0x0000000607087812 */ /* 0x000fe200078ef808 */
[----:B------:R-:W-:Y:S01]  /*1fb0*/  UIMAD UR39, UR4, -0x12, UR39 ;  /* 0xffffffee042778a4 */ /* 0x000fe2000f8e0227 */
[----:B------:R-:W-:Y:S01]  /*1fc0*/  IADD3 R20, -R13, UR7, R0 ;  /* 0x000000070d147c10 */ /* 0x000fe2000fffe100 */
[----:B------:R-:W-:Y:S01]  /*1fd0*/  IMAD R15, R61, UR9, R4 ;  /* 0x000000093d0f7c24 */ /* 0x000fe2000f8e0204 */
[----:B------:R-:W-:Y:S01]  /*1fe0*/  SHF.R.S32.HI R9, RZ, 0x1f, R8 ;  /* 0x0000001fff097819 */ /* 0x000fe20000011408 */
[----:B------:R-:W-:Y:S01]  /*1ff0*/  @UP1 ULOP3.LUT UR38, UR38, 0x1, UR4, 0x78, !UPT ;  /* 0x0000000126261892 */ /* 0x000fe2000f8e7804 */
[----:B------:R-:W-:Y:S01]  /*2000*/  LOP3.LUT R67, R10, R3, R6, 0xfe, !PT ;  /* 0x000000030a437212 */ /* 0x000fe200078efe06 */
[----:B------:R-:W-:-:S02]  /*2010*/  IMAD.IADD R60, R12, 0x1, -R7 ;  /* 0x000000010c3c7824 */ /* 0x000fc400078e0a07 */
[----:B------:R-:W-:-:S04]  /*2020*/  IMAD.WIDE.U32 R4, R61, UR8, R8 ;  /* 0x000000083d047c25 */ /* 0x000fc8000f8e0008 */
[----:B------:R-:W-:Y:S02]  /*2030*/  IMAD.IADD R5, R5, 0x1, R15 ;  /* 0x0000000105057824 */ /* 0x000fe400078e020f */
[----:B------:R-:W-:Y:S01]  /*2040*/  IMAD.MOV.U32 R59, RZ, RZ, -0x1 ;  /* 0xffffffffff3b7424 */ /* 0x000fe200078e00ff */
[----:B------:R-:W-:Y:S06]  /*2050*/  @P0 BRA `(.L_x_35) ;  /* 0x0000001c00100947 */ /* 0x000fec0003800000 */
[----:B------:R-:W0:Y:S01]  /*2060*/  LDC.64 R12, c[0x0][0x5c8] ;  /* 0x00017200ff0c7b82 */ /* 0x000e220000000a00 */
[----:B------:R-:W-:Y:S01]  /*2070*/  ULDC.64 UR4, c[0x0][0x5c0] ;  /* 0x0001700000047ab9 */ /* 0x000fe20000000a00 */
[----:B------:R-:W-:Y:S01]  /*2080*/  BSSY B0, `(.L_x_35) ;  /* 0x00001c1000007945 */ /* 0x000fe20003800000 */
[-C--:B0-----:R-:W-:Y:S02]  /*2090*/  IMAD R0, R11, R12.reuse, RZ ;  /* 0x0000000c0b007224 */ /* 0x081fe400078e02ff */
[----:B------:R-:W-:-:S04]  /*20a0*/  IMAD.WIDE.U32 R4, R67, R12, R4 ;  /* 0x0000000c43047225 */ /* 0x000fc800078e0004 */
[----:B------:R-:W-:Y:S01]  /*20b0*/  IMAD R3, R67, R13, R0 ;  /* 0x0000000d43037224 */ /* 0x000fe200078e0200 */
[----:B------:R-:W-:-:S03]  /*20c0*/  IADD3 R6, P0, R4, UR4, RZ ;  /* 0x0000000404067c10 */ /* 0x000fc6000ff1e0ff */
[----:B------:R-:W-:Y:S01]  /*20d0*/  IMAD.IADD R3, R5, 0x1, R3 ;  /* 0x0000000105037824 */ /* 0x000fe200078e0203 */
[----:B------:R-:W-:-:S04]  /*20e0*/  LEA R4, P1, R12, R6, 0x3 ;  /* 0x000000060c047211 */ /* 0x000fc800078218ff */
[----:B------:R-:W-:Y:S02]  /*20f0*/  IADD3.X R7, R3, UR5, RZ, P0, !PT ;  /* 0x0000000503077c10 */ /* 0x000fe400087fe4ff */
[----:B-----5:R-:W-:Y:S02]  /*2100*/  ISETP.NE.AND P0, PT, R57, RZ, PT ;  /* 0x000000ff3900720c */ /* 0x020fe40003f05270 */
[----:B------:R-:W-:-:S11]  /*2110*/  LEA.HI.X R5, R12, R7, R13, 0x3, P1 ;  /* 0x000000070c057211 */ /* 0x000fd600008f1c0d */
[----:B------:R-:W-:Y:S05]  /*2120*/  @!P0 BRA `(.L_x_36) ;  /* 0x0000001400188947 */ /* 0x000fea0003800000 */
[----:B------:R-:W0:Y:S01]  /*2130*/  LDC.64 R62, c[0x0][0x5b0] ;  /* 0x00016c00ff3e7b82 */ /* 0x000e220000000a00 */
[----:B------:R-:W-:Y:S01]  /*2140*/  ULDC.64 UR4, c[0x0][0x5b8] ;  /* 0x00016e0000047ab9 */ /* 0x000fe20000000a00 */
[----:B------:R-:W-:Y:S01]  /*2150*/  ISETP.GE.AND P3, PT, R60, 0x1, PT ;  /* 0x000000013c00780c */ /* 0x000fe20003f66270 */
[----:B------:R-:W-:Y:S01]  /*2160*/  IMAD R0, R14, UR4, RZ ;  /* 0x000000040e007c24 */ /* 0x000fe2000f8e02ff */
[----:B------:R-:W-:Y:S01]  /*2170*/  BSSY B1, `(.L_x_37) ;  /* 0x000000e000017945 */ /* 0x000fe20003800000 */
[C---:B------:R-:W-:Y:S01]  /*2180*/  IMAD.WIDE.U32 R14, R61.reuse, UR4, R8 ;  /* 0x000000043d0e7c25 */ /* 0x040fe2000f8e0008 */
[----:B------:R-:W-:Y:S02]  /*2190*/  ISETP.LT.OR P1, PT, R20, 0x1, !P3 ;  /* 0x000000011400780c */ /* 0x000fe40005f21670 */
[----:B------:R-:W1:Y:S01]  /*21a0*/  LDC.64 R64, c[0x0][0x5a8] ;  /* 0x00016a00ff407b82 */ /* 0x000e620000000a00 */
[----:B------:R-:W-:Y:S02]  /*21b0*/  IMAD R13, R61, UR5, R0 ;  /* 0x000000053d0d7c24 */ /* 0x000fe4000f8e0200 */
[----:B------:R-:W-:-:S02]  /*21c0*/  IMAD.MOV.U32 R12, RZ, RZ, R14 ;  /* 0x000000ffff0c7224 */ /* 0x000fc400078e000e */
[----:B------:R-:W-:Y:S02]  /*21d0*/  IMAD.IADD R13, R15, 0x1, R13 ;  /* 0x000000010f0d7824 */ /* 0x000fe400078e020d */
[-C--:B0-----:R-:W-:Y:S02]  /*21e0*/  IMAD R10, R11, R62.reuse, RZ ;  /* 0x0000003e0b0a7224 */ /* 0x081fe400078e02ff */
[----:B------:R-:W-:-:S04]  /*21f0*/  IMAD.WIDE.U32 R8, R67, R62, R12 ;  /* 0x0000003e43087225 */ /* 0x000fc800078e000c */
[----:B------:R-:W-:Y:S01]  /*2200*/  IMAD R21, R67, R63, R10 ;  /* 0x0000003f43157224 */ /* 0x000fe200078e020a */
[----:B-1----:R-:W-:-:S04]  /*2210*/  IADD3 R8, P0, R8, R64, RZ ;  /* 0x0000004008087210 */ /* 0x002fc80007f1e0ff */
[----:B------:R-:W-:Y:S01]  /*2220*/  IADD3.X R9, R65, R9, R21, P0, !PT ;  /* 0x0000000941097210 */ /* 0x000fe200007fe415 */
[----:B------:R-:W-:Y:S08]  /*2230*/  @P1 BRA `(.L_x_38) ;  /* 0x0000000000041947 */ /* 0x000ff00003800000 */
[----:B------:R0:W5:Y:S02]  /*2240*/  LDG.E.U8 R58, desc[UR36][R8.64] ;  /* 0x00000024083a7981 */ /* 0x000164000c1e1100 */
.L_x_38:
[----:B------:R-:W-:Y:S05]  /*2250*/  BSYNC B1 ;  /* 0x0000000000017941 */ /* 0x000fea0003800000 */
.L_x_37:
[----:B-----5:R-:W-:Y:S01]  /*2260*/  LOP3.LUT R0, R58, 0xffff, RZ, 0xc0, !PT ;  /* 0x0000ffff3a007812 */ /* 0x020fe200078ec0ff */
[----:B------:R-:W-:Y:S01]  /*2270*/  IMAD.SHL.U32 R10, R62, 0x8, RZ ;  /* 0x000000083e0a7824 */ /* 0x000fe200078e00ff */
[----:B------:R-:W-:Y:S01]  /*2280*/  ISETP.GE.AND P2, PT, R60, 0x2, PT ;  /* 0x000000023c00780c */ /* 0x000fe20003f46270 */
[----:B------:R-:W-:Y:S01]  /*2290*/  BSSY B1, `(.L_x_39) ;  /* 0x000000e000017945 */ /* 0x000fe20003800000 */
[----:B------:R-:W-:Y:S02]  /*22a0*/  PRMT R0, R0, 0x8880, RZ ;  /* 0x0000888000007816 */ /* 0x000fe400000000ff */
[----:B------:R-:W-:Y:S02]  /*22b0*/  ISETP.LT.OR P0, PT, R20, 0x1, !P2 ;  /* 0x000000011400780c */ /* 0x000fe40005701670 */
[----:B------:R-:W-:Y:S01]  /*22c0*/  SHF.L.U64.HI R11, R62, 0x3, R63 ;  /* 0x000000033e0b7819 */ /* 0x000fe2000001023f */
[----:B------:R-:W-:-:S04]  /*22d0*/  IMAD R3, R0, R57, RZ ;  /* 0x0000003900037224 */ /* 0x000fc800078e02ff */
[----:B------:R-:W-:Y:S02]  /*22e0*/  @!P1 IMAD R15, R24, R56, R3 ;  /* 0x00000038180f9224 */ /* 0x000fe400078e0203 */
[----:B------:R-:W-:-:S03]  /*22f0*/  IMAD.WIDE.U32 R10, R67, R62, R10 ;  /* 0x0000003e430a7225 */ /* 0x000fc600078e000a */
[----:B------:R1:W-:Y:S01]  /*2300*/  @!P1 STG.E.U8 desc[UR36][R6.64], R15 ;  /* 0x0000000f06009986 */ /* 0x0003e2000c101124 */
[----:B------:R-:W-:Y:S01]  /*2310*/  IADD3 R10, P4, P5, R14, R64, R10 ;  /* 0x000000400e0a7210 */ /* 0x000fe20007d9e00a */
[----:B------:R-:W-:Y:S01]  /*2320*/  IMAD.IADD R14, R21, 0x1, R11 ;  /* 0x00000001150e7824 */ /* 0x000fe200078e020b */
[----:B------:R-:W-:Y:S11]  /*2330*/  @P0 BRA `(.L_x_40) ;  /* 0x00000000000c0947 */ /* 0x000ff60003800000 */
[----:B------:R-:W2:Y:S02]  /*2340*/  LDG.E.U8 R58, desc[UR36][R8.64+0x1] ;  /* 0x00000124083a7981 */ /* 0x000ea4000c1e1100 */
[----:B--2---:R-:W-:-:S05]  /*2350*/  PRMT R0, R58, 0x8880, RZ ;  /* 0x000088803a007816 */ /* 0x004fca00000000ff */
[----:B------:R-:W-:-:S07]  /*2360*/  IMAD R3, R0, R57, RZ ;  /* 0x0000003900037224 */ /* 0x000fce00078e02ff */
.L_x_40:
[----:B------:R-:W-:Y:S05]  /*2370*/  BSYNC B1 ;  /* 0x0000000000017941 */ /* 0x000fea0003800000 */
.L_x_39:
[----:B------:R-:W-:Y:S01]  /*2380*/  ISETP.LT.OR P3, PT, R20, 0x9, !P3 ;  /* 0x000000091400780c */ /* 0x000fe20005f61670 */
[----:B------:R-:W-:Y:S01]  /*2390*/  @!P0 IMAD R25, R25, R56, R3 ;  /* 0x0000003819198224 */ /* 0x000fe200078e0203 */
[C---:B------:R-:W-:Y:S01]  /*23a0*/  ISETP.GE.AND P1, PT, R60.reuse, 0x9, PT ;  /* 0x000000093c00780c */ /* 0x040fe20003f26270 */
[----:B------:R-:W-:Y:S01]  /*23b0*/  BSSY B1, `(.L_x_41) ;  /* 0x000000b000017945 */ /* 0x000fe20003800000 */
[----:B------:R-:W-:Y:S02]  /*23c0*/  IADD3.X R11, R13, R65, R14, P4, P5 ;  /* 0x000000410d0b7210 */ /* 0x000fe400027ea40e */
[----:B------:R2:W-:Y:S01]  /*23d0*/  @!P0 STG.E.U8 desc[UR36][R6.64+0x1], R25 ;  /* 0x0000011906008986 */ /* 0x0005e2000c101124 */
[----:B------:R-:W-:Y:S02]  /*23e0*/  ISETP.GE.AND P0, PT, R60, 0xa, PT ;  /* 0x0000000a3c00780c */ /* 0x000fe40003f06270 */
[C---:B------:R-:W-:Y:S02]  /*23f0*/  ISETP.LT.OR P2, PT, R20.reuse, 0x9, !P2 ;  /* 0x000000091400780c */ /* 0x040fe40005741670 */
[----:B------:R-:W-:-:S02]  /*2400*/  ISETP.LT.OR P5, PT, R20, 0x1, !P1 ;  /* 0x000000011400780c */ /* 0x000fc40004fa1670 */
[----:B------:R-:W-:Y:S01]  /*2410*/  ISETP.LT.OR P4, PT, R20, 0x1, !P0 ;  /* 0x000000011400780c */ /* 0x000fe20004781670 */
[----:B------:R-:W-:-:S12]  /*2420*/  @P3 BRA `(.L_x_42) ;  /* 0x00000000000c3947 */ /* 0x000fd80003800000 */
[----:B------:R-:W3:Y:S02]  /*2430*/  LDG.E.U8 R58, desc[UR36][R10.64] ;  /* 0x000000240a3a7981 */ /* 0x000ee4000c1e1100 */
[----:B---3--:R-:W-:-:S05]  /*2440*/  PRMT R0, R58, 0x8880, RZ ;  /* 0x000088803a007816 */ /* 0x008fca00000000ff */
[----:B------:R-:W-:-:S07]  /*2450*/  IMAD R3, R0, R57, RZ ;  /* 0x0000003900037224 */ /* 0x000fce00078e02ff */
.L_x_42:
[----:B------:R-:W-:Y:S05]  /*2460*/  BSYNC B1 ;  /* 0x0000000000017941 */ /* 0x000fea0003800000 */
.L_x_41:
[----:B------:R-:W-:Y:S01]  /*2470*/  @!P3 IMAD R13, R26, R56, R3 ;  /* 0x000000381a0db224 */ /* 0x000fe200078e0203 */
[----:B------:R-:W-:Y:S04]  /*2480*/  BSSY B1, `(.L_x_43) ;  /* 0x0000006000017945 */ /* 0x000fe80003800000 */
[----:B------:R3:W-:Y:S01]  /*2490*/  @!P3 STG.E.U8 desc[UR36][R4.64], R13 ;  /* 0x0000000d0400b986 */ /* 0x0007e2000c101124 */
[----:B------:R-:W-:Y:S05]  /*24a0*/  @P2 BRA `(.L_x_44) ;  /* 0x00000000000c2947 */ /* 0x000fea0003800000 */
[----:B------:R-:W4:Y:S02]  /*24b0*/  LDG.E.U8 R58, desc[UR36][R10.64+0x1] ;  /* 0x000001240a3a7981 */ /* 0x000f24000c1e1100 */
[----:B----4-:R-:W-:-:S05]  /*24c0*/  PRMT R0, R58, 0x8880, RZ ;  /* 0x000088803a007816 */ /* 0x010fca00000000ff */
[----:B------:R-:W-:-:S07]  /*24d0*/  IMAD R3, R0, R57, RZ ;  /* 0x0000003900037224 */ /* 0x000fce00078e02ff */
.L_x_44:
[----:B------:R-:W-:Y:S05]  /*24e0*/  BSYNC B1 ;  /* 0x0000000000017941 */ /* 0x000fea0003800000 */
.L_x_43:
[----:B------:R-:W-:Y:S01]  /*24f0*/  @!P2 IMAD R27, R27, R56, R3 ;  /* 0x000000381b1ba224 */ /* 0x000fe200078e0203 */
[----:B------:R-:W-:Y:S04]  /*2500*/  BSSY B1, `(.L_x_45) ;  /* 0x0000006000017945 */ /* 0x000fe80003800000 */
[----:B------:R4:W-:Y:S01]  /*2510*/  @!P2 STG.E.U8 desc[UR36][R4.64+0x1], R27 ;  /* 0x0000011b0400a986 */ /* 0x0009e2000c101124 */
[----:B------:R-:W-:Y:S05]  /*2520*/  @P5 BRA `(.L_x_46) ;  /* 0x00000000000c5947 */ /* 0x000fea0003800000 */
[----:B------:R-:W5:Y:S02]  /*2530*/  LDG.E.U8 R58, desc[UR36][R8.64+0x8] ;  /* 0x00000824083a7981 */ /* 0x000f64000c1e1100 */
[----:B-----5:R-:W-:-:S05]  /*2540*/  PRMT R0, R58, 0x8880, RZ ;  /* 0x000088803a007816 */ /* 0x020fca00000000ff */
[----:B------:R-:W-:-:S07]  /*2550*/  IMAD R3, R0, R57, RZ ;  /* 0x0000003900037224 */ /* 0x000fce00078e02ff */
.L_x_46:
[----:B------:R-:W-:Y:S05]  /*2560*/  BSYNC B1 ;  /* 0x0000000000017941 */ /* 0x000fea0003800000 */
.L_x_45:
[----:B---3--:R-:W-:Y:S01]  /*2570*/  @!P5 IMAD R13, R28, R56, R3 ;  /* 0x000000381c0dd224 */ /* 0x008fe200078e0203 */
[----:B------:R-:W-:Y:S04]  /*2580*/  BSSY B1, `(.L_x_47) ;  /* 0x0000006000017945 */ /* 0x000fe80003800000 */
[----:B------:R3:W-:Y:S01]  /*2590*/  @!P5 STG.E.U8 desc[UR36][R6.64+0x8], R13 ;  /* 0x0000080d0600d986 */ /* 0x0007e2000c101124 */
[----:B------:R-:W-:Y:S05]  /*25a0*/  @P4 BRA `(.L_x_48) ;  /* 0x00000000000c4947 */ /* 0x000fea0003800000 */
[----:B------:R-:W5:Y:S02]  /*25b0*/  LDG.E.U8 R58, desc[UR36][R8.64+0x9] ;  /* 0x00000924083a7981 */ /* 0x000f64000c1e1100 */
[----:B-----5:R-:W-:-:S05]  /*25c0*/  PRMT R0, R58, 0x8880, RZ ;  /* 0x000088803a007816 */ /* 0x020fca00000000ff */
[----:B------:R-:W-:-:S07]  /*25d0*/  IMAD R3, R0, R57, RZ ;  /* 0x0000003900037224 */ /* 0x000fce00078e02ff */
.L_x_48:
[----:B------:R-:W-:Y:S05]  /*25e0*/  BSYNC B1 ;  /* 0x0000000000017941 */ /* 0x000fea0003800000 */
.L_x_47:
[----:B------:R-:W-:Y:S01]  /*25f0*/  ISETP.LT.OR P1, PT, R20, 0x9, !P1 ;  /* 0x000000091400780c */ /* 0x000fe20004f21670 */
[----:B------:R-:W-:Y:S01]  /*2600*/  @!P4 IMAD R29, R29, R56, R3 ;  /* 0x000000381d1dc224 */ /* 0x000fe200078e0203 */
[C---:B------:R-:W-:Y:S01]  /*2610*/  ISETP.GE.AND P3, PT, R60.reuse, 0x11, PT ;  /* 0x000000113c00780c */ /* 0x040fe20003f66270 */
[----:B------:R-:W-:Y:S01]  /*2620*/  BSSY B1, `(.L_x_49) ;  /* 0x000000a000017945 */ /* 0x000fe20003800000 */
[----:B------:R-:W-:Y:S02]  /*2630*/  ISETP.GE.AND P2, PT, R60, 0x12, PT ;  /* 0x000000123c00780c */ /* 0x000fe40003f46270 */
[----:B------:R0:W-:Y:S01]  /*2640*/  @!P4 STG.E.U8 desc[UR36][R6.64+0x9], R29 ;  /* 0x0000091d0600c986 */ /* 0x0001e2000c101124 */
[C---:B------:R-:W-:Y:S02]  /*2650*/  ISETP.LT.OR P0, PT, R20.reuse, 0x9, !P0 ;  /* 0x000000091400780c */ /* 0x040fe40004701670 */
[C---:B------:R-:W-:Y:S02]  /*2660*/  ISETP.LT.OR P5, PT, R20.reuse, 0x1, !P3 ;  /* 0x000000011400780c */ /* 0x040fe40005fa1670 */
[----:B------:R-:W-:-:S02]  /*2670*/  ISETP.LT.OR P4, PT, R20, 0x1, !P2 ;  /* 0x000000011400780c */ /* 0x000fc40005781670 */
[----:B------:R-:W-:Y:S11]  /*2680*/  @P1 BRA `(.L_x_50) ;  /* 0x00000000000c1947 */ /* 0x000ff60003800000 */
[----:B------:R-:W5:Y:S02]  /*2690*/  LDG.E.U8 R58, desc[UR36][R10.64+0x8] ;  /* 0x000008240a3a7981 */ /* 0x000f64000c1e1100 */
[----:B-----5:R-:W-:-:S05]  /*26a0*/  PRMT R0, R58, 0x8880, RZ ;  /* 0x000088803a007816 */ /* 0x020fca00000000ff */
[----:B------:R-:W-:-:S07]  /*26b0*/  IMAD R3, R0, R57, RZ ;  /* 0x0000003900037224 */ /* 0x000fce00078e02ff */
.L_x_50:
[----:B------:R-:W-:Y:S05]  /*26c0*/  BSYNC B1 ;  /* 0x0000000000017941 */ /* 0x000fea0003800000 */
.L_x_49:
[----:B---3--:R-:W-:Y:S01]  /*26d0*/  @!P1 IMAD R13, R30, R56, R3 ;  /* 0x000000381e0d9224 */ /* 0x008fe200078e0203 */
[----:B------:R-:W-:Y:S04]  /*26e0*/  BSSY B1, `(.L_x_51) ;  /* 0x0000006000017945 */ /* 0x000fe80003800000 */
[----:B------:R3:W-:Y:S01]  /*26f0*/  @!P1 STG.E.U8 desc[UR36][R4.64+0x8], R13 ;  /* 0x0000080d04009986 */ /* 0x0007e2000c101124 */
[----:B------:R-:W-:Y:S05]  /*2700*/  @P0 BRA `(.L_x_52) ;  /* 0x00000000000c0947 */ /* 0x000fea0003800000 */
[----:B------:R-:W5:Y:S02]  /*2710*/  LDG.E.U8 R58, desc[UR36][R10.64+0x9] ;  /* 0x000009240a3a7981 */ /* 0x000f64000c1e1100 */
[----:B-----5:R-:W-:-:S05]  /*2720*/  PRMT R0, R58, 0x8880, RZ ;  /* 0x000088803a007816 */ /* 0x020fca00000000ff */
[----:B------:R-:W-:-:S07]  /*2730*/  IMAD R3, R0, R57, RZ ;  /* 0x0000003900037224 */ /* 0x000fce00078e02ff */
.L_x_52:
[----:B------:R-:W-:Y:S05]  /*2740*/  BSYNC B1 ;  /* 0x0000000000017941 */ /* 0x000fea0003800000 */
.L_x_51:
[----:B------:R-:W-:Y:S01]  /*2750*/  @!P0 IMAD R31, R31, R56, R3 ;  /* 0x000000381f1f8224 */ /* 0x000fe200078e0203 */
[----:B------:R-:W-:Y:S04]  /*2760*/  BSSY B1, `(.L_x_53) ;  /* 0x0000006000017945 */ /* 0x000fe80003800000 */
[----:B------:R0:W-:Y:S01]  /*2770*/  @!P0 STG.E.U8 desc[UR36][R4.64+0x9], R31 ;  /* 0x0000091f04008986 */ /* 0x0001e2000c101124 */
[----:B------:R-:W-:Y:S05]  /*2780*/  @P5 BRA `(.L_x_54) ;  /* 0x00000000000c5947 */ /* 0x000fea0003800000 */
[----:B------:R-:W5:Y:S02]  /*2790*/  LDG.E.U8 R58, desc[UR36][R8.64+0x10] ;  /* 0x00001024083a7981 */ /* 0x000f64000c1e1100 */
[----:B-----5:R-:W-:-:S05]  /*27a0*/  PRMT R0, R58, 0x8880, RZ ;  /* 0x000088803a007816 */ /* 0x020fca00000000ff */
[----:B------:R-:W-:-:S07]  /*27b0*/  IMAD R3, R0, R57, RZ ;  /* 0x0000003900037224 */ /* 0x000fce00078e02ff */
.L_x_54:
[----:B------:R-:W-:Y:S05]  /*27c0*/  BSYNC B1 ;  /* 0x0000000000017941 */ /* 0x000fea0003800000 */
.L_x_53:
[----:B---3--:R-:W-:Y:S01]  /*27d0*/  @!P5 IMAD R13, R32, R56, R3 ;  /* 0x00000038200dd224 */ /* 0x008fe200078e0203 */
[----:B------:R-:W-:Y:S04]  /*27e0*/  BSSY B1, `(.L_x_55) ;  /* 0x0000006000017945 */ /* 0x000fe80003800000 */
[----:B------:R3:W-:Y:S01]  /*27f0*/  @!P5 STG.E.U8 desc[UR36][R6.64+0x10], R13 ;  /* 0x0000100d0600d986 */ /* 0x0007e2000c101124 */
[----:B------:R-:W-:Y:S05]  /*2800*/  @P4 BRA `(.L_x_56) ;  /* 0x00000000000c4947 */ /* 0x000fea0003800000 */
[----:B------:R-:W5:Y:S02]  /*2810*/  LDG.E.U8 R58, desc[UR36][R8.64+0x11] ;  /* 0x00001124083a7981 */ /* 0x000f64000c1e1100 */
[----:B-----5:R-:W-:-:S05]  /*2820*/  PRMT R0, R58, 0x8880, RZ ;  /* 0x000088803a007816 */ /* 0x020fca00000000ff */
[----:B------:R-:W-:-:S07]  /*2830*/  IMAD R3, R0, R57, RZ ;  /* 0x0000003900037224 */ /* 0x000fce00078e02ff */
.L_x_56:
[----:B------:R-:W-:Y:S05]  /*2840*/  BSYNC B1 ;  /* 0x0000000000017941 */ /* 0x000fea0003800000 */
.L_x_55:
        /* <DEDUP_REMOVED lines=13> */
.L_x_58:
[----:B------:R-:W-:Y:S05]  /*2920*/  BSYNC B1 ;  /* 0x0000000000017941 */ /* 0x000fea0003800000 */
.L_x_57:
[----:B---3--:R-:W-:Y:S01]  /*2930*/  @!P3 IMAD R13, R34, R56, R3 ;  /* 0x00000038220db224 */ /* 0x008fe200078e0203 */
[----:B------:R-:W-:Y:S04]  /*2940*/  BSSY B1, `(.L_x_59) ;  /* 0x0000006000017945 */ /* 0x000fe80003800000 */
[----:B------:R3:W-:Y:S01]  /*2950*/  @!P3 STG.E.U8 desc[UR36][R4.64+0x10], R13 ;  /* 0x0000100d0400b986 */ /* 0x0007e2000c101124 */
[----:B------:R-:W-:Y:S05]  /*2960*/  @P2 BRA `(.L_x_60) ;  /* 0x00000000000c2947 */ /* 0x000fea0003800000 */
[----:B------:R-:W5:Y:S02]  /*2970*/  LDG.E.U8 R58, desc[UR36][R10.64+0x11] ;  /* 0x000011240a3a7981 */ /* 0x000f64000c1e1100 */
[----:B-----5:R-:W-:-:S05]  /*2980*/  PRMT R0, R58, 0x8880, RZ ;  /* 0x000088803a007816 */ /* 0x020fca00000000ff */
[----:B------:R-:W-:-:S07]  /*2990*/  IMAD R3, R0, R57, RZ ;  /* 0x0000003900037224 */ /* 0x000fce00078e02ff */
.L_x_60:
[----:B------:R-:W-:Y:S05]  /*29a0*/  BSYNC B1 ;  /* 0x0000000000017941 */ /* 0x000fea0003800000 */
.L_x_59:
[----:B------:R-:W-:Y:S01]  /*29b0*/  @!P2 IMAD R35, R35, R56, R3 ;  /* 0x000000382323a224 */ /* 0x000fe200078e0203 */
[----:B------:R-:W-:Y:S04]  /*29c0*/  BSSY B1, `(.L_x_61) ;  /* 0x0000006000017945 */ /* 0x000fe80003800000 */
[----:B------:R0:W-:Y:S01]  /*29d0*/  @!P2 STG.E.U8 desc[UR36][R4.64+0x11], R35 ;  /* 0x000011230400a986 */ /* 0x0001e2000c101124 */
[----:B------:R-:W-:Y:S05]  /*29e0*/  @P5 BRA `(.L_x_62) ;  /* 0x00000000000c5947 */ /* 0x000fea0003800000 */
[----:B------:R-:W5:Y:S02]  /*29f0*/  LDG.E.U8 R58, desc[UR36][R8.64+0x18] ;  /* 0x00001824083a7981 */ /* 0x000f64000c1e1100 */
[----:B-----5:R-:W-:-:S05]  /*2a00*/  PRMT R0, R58, 0x8880, RZ ;  /* 0x000088803a007816 */ /* 0x020fca00000000ff */
[----:B------:R-:W-:-:S07]  /*2a10*/  IMAD R3, R0, R57, RZ ;  /* 0x0000003900037224 */ /* 0x000fce00078e02ff */
.L_x_62:
[----:B------:R-:W-:Y:S05]  /*2a20*/  BSYNC B1 ;  /* 0x0000000000017941 */ /* 0x000fea0003800000 */
.L_x_61:
[----:B---3--:R-:W-:Y:S01]  /*2a30*/  @!P5 IMAD R13, R36, R56, R3 ;  /* 0x00000038240dd224 */ /* 0x008fe200078e0203 */
[----:B------:R-:W-:Y:S04]  /*2a40*/  BSSY B1, `(.L_x_63) ;  /* 0x0000006000017945 */ /* 0x000fe80003800000 */
[----:B------:R3:W-:Y:S01]  /*2a50*/  @!P5 STG.E.U8 desc[UR36][R6.64+0x18], R13 ;  /* 0x0000180d0600d986 */ /* 0x0007e2000c101124 */
[----:B------:R-:W-:Y:S05]  /*2a60*/  @P4 BRA `(.L_x_64) ;  /* 0x00000000000c4947 */ /* 0x000fea0003800000 */
[----:B------:R-:W5:Y:S02]  /*2a70*/  LDG.E.U8 R58, desc[UR36][R8.64+0x19] ;  /* 0x00001924083a7981 */ /* 0x000f64000c1e1100 */
[----:B-----5:R-:W-:-:S05]  /*2a80*/  PRMT R0, R58, 0x8880, RZ ;  /* 0x000088803a007816 */ /* 0x020fca00000000ff */
[----:B------:R-:W-:-:S07]  /*2a90*/  IMAD R3, R0, R57, RZ ;  /* 0x0000003900037224 */ /* 0x000fce00078e02ff */
.L_x_64:
[----:B------:R-:W-:Y:S05]  /*2aa0*/  BSYNC B1 ;  /* 0x0000000000017941 */ /* 0x000fea0003800000 */
.L_x_63:
        /* <DEDUP_REMOVED lines=13> */
.L_x_66:
[----:B------:R-:W-:Y:S05]  /*2b80*/  BSYNC B1 ;  /* 0x0000000000017941 */ /* 0x000fea0003800000 */
.L_x_65:
[----:B---3--:R-:W-:Y:S01]  /*2b90*/  @!P1 IMAD R13, R38, R56, R3 ;  /* 0x00000038260d9224 */ /* 0x008fe200078e0203 */
[----:B------:R-:W-:Y:S04]  /*2ba0*/  BSSY B1, `(.L_x_67) ;  /* 0x0000006000017945 */ /* 0x000fe80003800000 */
[----:B------:R3:W-:Y:S01]  /*2bb0*/  @!P1 STG.E.U8 desc[UR36][R4.64+0x18], R13 ;  /* 0x0000180d04009986 */ /* 0x0007e2000c101124 */
[----:B------:R-:W-:Y:S05]  /*2bc0*/  @P4 BRA `(.L_x_68) ;  /* 0x00000000000c4947 */ /* 0x000fea0003800000 */
[----:B------:R-:W5:Y:S02]  /*2bd0*/  LDG.E.U8 R58, desc[UR36][R10.64+0x19] ;  /* 0x000019240a3a7981 */ /* 0x000f64000c1e1100 */
[----:B-----5:R-:W-:-:S05]  /*2be0*/  PRMT R0, R58, 0x8880, RZ ;  /* 0x000088803a007816 */ /* 0x020fca00000000ff */
[----:B------:R-:W-:-:S07]  /*2bf0*/  IMAD R3, R0, R57, RZ ;  /* 0x0000003900037224 */ /* 0x000fce00078e02ff */
.L_x_68:
[----:B------:R-:W-:Y:S05]  /*2c00*/  BSYNC B1 ;  /* 0x0000000000017941 */ /* 0x000fea0003800000 */
.L_x_67:
[----:B------:R-:W-:Y:S01]  /*2c10*/  @!P4 IMAD R39, R39, R56, R3 ;  /* 0x000000382727c224 */ /* 0x000fe200078e0203 */
[----:B------:R-:W-:Y:S04]  /*2c20*/  BSSY B1, `(.L_x_69) ;  /* 0x0000006000017945 */ /* 0x000fe80003800000 */
[----:B------:R0:W-:Y:S01]  /*2c30*/  @!P4 STG.E.U8 desc[UR36][R4.64+0x19], R39 ;  /* 0x000019270400c986 */ /* 0x0001e2000c101124 */
[----:B------:R-:W-:Y:S05]  /*2c40*/  @P5 BRA `(.L_x_70) ;  /* 0x00000000000c5947 */ /* 0x000fea0003800000 */
[----:B------:R-:W5:Y:S02]  /*2c50*/  LDG.E.U8 R58, desc[UR36][R8.64+0x20] ;  /* 0x00002024083a7981 */ /* 0x000f64000c1e1100 */
[----:B-----5:R-:W-:-:S05]  /*2c60*/  PRMT R0, R58, 0x8880, RZ ;  /* 0x000088803a007816 */ /* 0x020fca00000000ff */
[----:B------:R-:W-:-:S07]  /*2c70*/  IMAD R3, R0, R57, RZ ;  /* 0x0000003900037224 */ /* 0x000fce00078e02ff */
.L_x_70:
[----:B------:R-:W-:Y:S05]  /*2c80*/  BSYNC B1 ;  /* 0x0000000000017941 */ /* 0x000fea0003800000 */
.L_x_69:
[----:B---3--:R-:W-:Y:S01]  /*2c90*/  @!P5 IMAD R13, R40, R56, R3 ;  /* 0x00000038280dd224 */ /* 0x008fe200078e0203 */
[----:B------:R-:W-:Y:S04]  /*2ca0*/  BSSY B1, `(.L_x_71) ;  /* 0x0000006000017945 */ /* 0x000fe80003800000 */
[----:B------:R3:W-:Y:S01]  /*2cb0*/  @!P5 STG.E.U8 desc[UR36][R6.64+0x20], R13 ;  /* 0x0000200d0600d986 */ /* 0x0007e2000c101124 */
[----:B------:R-:W-:Y:S05]  /*2cc0*/  @P0 BRA `(.L_x_72) ;  /* 0x00000000000c0947 */ /* 0x000fea0003800000 */
[----:B------:R-:W5:Y:S02]  /*2cd0*/  LDG.E.U8 R58, desc[UR36][R8.64+0x21] ;  /* 0x00002124083a7981 */ /* 0x000f64000c1e1100 */
[----:B-----5:R-:W-:-:S05]  /*2ce0*/  PRMT R0, R58, 0x8880, RZ ;  /* 0x000088803a007816 */ /* 0x020fca00000000ff */
[----:B------:R-:W-:-:S07]  /*2cf0*/  IMAD R3, R0, R57, RZ ;  /* 0x0000003900037224 */ /* 0x000fce00078e02ff */
.L_x_72:
[----:B------:R-:W-:Y:S05]  /*2d00*/  BSYNC B1 ;  /* 0x0000000000017941 */ /* 0x000fea0003800000 */
.L_x_71:
        /* <DEDUP_REMOVED lines=13> */
.L_x_74:
[----:B------:R-:W-:Y:S05]  /*2de0*/  BSYNC B1 ;  /* 0x0000000000017941 */ /* 0x000fea0003800000 */
.L_x_73:
[----:B---3--:R-:W-:Y:S01]  /*2df0*/  @!P3 IMAD R13, R42, R56, R3 ;  /* 0x000000382a0db224 */ /* 0x008fe200078e0203 */
[----:B------:R-:W-:Y:S04]  /*2e00*/  BSSY B1, `(.L_x_75) ;  /* 0x0000006000017945 */ /* 0x000fe80003800000 */
[----:B------:R3:W-:Y:S01]  /*2e10*/  @!P3 STG.E.U8 desc[UR36][R4.64+0x20], R13 ;  /* 0x0000200d0400b986 */ /* 0x0007e2000c101124 */
[----:B------:R-:W-:Y:S05]  /*2e20*/  @P2 BRA `(.L_x_76) ;  /* 0x00000000000c2947 */ /* 0x000fea0003800000 */
[----:B------:R-:W5:Y:S02]  /*2e30*/  LDG.E.U8 R58, desc[UR36][R10.64+0x21] ;  /* 0x000021240a3a7981 */ /* 0x000f64000c1e1100 */
[----:B-----5:R-:W-:-:S05]  /*2e40*/  PRMT R0, R58, 0x8880, RZ ;  /* 0x000088803a007816 */ /* 0x020fca00000000ff */
[----:B------:R-:W-:-:S07]  /*2e50*/  IMAD R3, R0, R57, RZ ;  /* 0x0000003900037224 */ /* 0x000fce00078e02ff */
.L_x_76:
[----:B------:R-:W-:Y:S05]  /*2e60*/  BSYNC B1 ;  /* 0x0000000000017941 */ /* 0x000fea0003800000 */
.L_x_75:
[----:B------:R-:W-:Y:S01]  /*2e70*/  @!P2 IMAD R43, R43, R56, R3 ;  /* 0x000000382b2ba224 */ /* 0x000fe200078e0203 */
[----:B------:R-:W-:Y:S04]  /*2e80*/  BSSY B1, `(.L_x_77) ;  /* 0x0000006000017945 */ /* 0x000fe80003800000 */
[----:B------:R0:W-:Y:S01]  /*2e90*/  @!P2 STG.E.U8 desc[UR36][R4.64+0x21], R43 ;  /* 0x0000212b0400a986 */ /* 0x0001e2000c101124 */
[----:B------:R-:W-:Y:S05]  /*2ea0*/  @P0 BRA `(.L_x_78) ;  /* 0x00000000000c0947 */ /* 0x000fea0003800000 */
[----:B------:R-:W5:Y:S02]  /*2eb0*/  LDG.E.U8 R58, desc[UR36][R8.64+0x28] ;  /* 0x00002824083a7981 */ /* 0x000f64000c1e1100 */
[----:B-----5:R-:W-:-:S05]  /*2ec0*/  PRMT R0, R58, 0x8880, RZ ;  /* 0x000088803a007816 */ /* 0x020fca00000000ff */
[----:B------:R-:W-:-:S07]  /*2ed0*/  IMAD R3, R0, R57, RZ ;  /* 0x0000003900037224 */ /* 0x000fce00078e02ff */
.L_x_78:
[----:B------:R-:W-:Y:S05]  /*2ee0*/  BSYNC B1 ;  /* 0x0000000000017941 */ /* 0x000fea0003800000 */
.L_x_77:
[----:B---3--:R-:W-:Y:S01]  /*2ef0*/  @!P0 IMAD R13, R44, R56, R3 ;  /* 0x000000382c0d8224 */ /* 0x008fe200078e0203 */
[----:B------:R-:W-:Y:S04]  /*2f00*/  BSSY B1, `(.L_x_79) ;  /* 0x0000006000017945 */ /* 0x000fe80003800000 */
[----:B------:R3:W-:Y:S01]  /*2f10*/  @!P0 STG.E.U8 desc[UR36][R6.64+0x28], R13 ;  /* 0x0000280d06008986 */ /* 0x0007e2000c101124 */
[----:B------:R-:W-:Y:S05]  /*2f20*/  @P5 BRA `(.L_x_80) ;  /* 0x00000000000c5947 */ /* 0x000fea0003800000 */
[----:B------:R-:W5:Y:S02]  /*2f30*/  LDG.E.U8 R58, desc[UR36][R8.64+0x29] ;  /* 0x00002924083a7981 */ /* 0x000f64000c1e1100 */
[----:B-----5:R-:W-:-:S05]  /*2f40*/  PRMT R0, R58, 0x8880, RZ ;  /* 0x000088803a007816 */ /* 0x020fca00000000ff */
[----:B------:R-:W-:-:S07]  /*2f50*/  IMAD R3, R0, R57, RZ ;  /* 0x0000003900037224 */ /* 0x000fce00078e02ff */
.L_x_80:
[----:B------:R-:W-:Y:S05]  /*2f60*/  BSYNC B1 ;  /* 0x0000000000017941 */ /* 0x000fea0003800000 */
.L_x_79:
        /* <DEDUP_REMOVED lines=13> */
.L_x_82:
[----:B------:R-:W-:Y:S05]  /*3040*/  BSYNC B1 ;  /* 0x0000000000017941 */ /* 0x000fea0003800000 */
.L_x_81:
[----:B---3--:R-:W-:Y:S01]  /*3050*/  @!P4 IMAD R13, R46, R56, R3 ;  /* 0x000000382e0dc224 */ /* 0x008fe200078e0203 */
[----:B------:R-:W-:Y:S04]  /*3060*/  BSSY B1, `(.L_x_83) ;  /* 0x0000006000017945 */ /* 0x000fe80003800000 */
[----:B------:R3:W-:Y:S01]  /*3070*/  @!P4 STG.E.U8 desc[UR36][R4.64+0x28], R13 ;  /* 0x0000280d0400c986 */ /* 0x0007e2000c101124 */
[----:B------:R-:W-:Y:S05]  /*3080*/  @P1 BRA `(.L_x_84) ;  /* 0x00000000000c1947 */ /* 0x000fea0003800000 */
[----:B------:R-:W5:Y:S02]  /*3090*/  LDG.E.U8 R58, desc[UR36][R10.64+0x29] ;  /* 0x000029240a3a7981 */ /* 0x000f64000c1e1100 */
[----:B-----5:R-:W-:-:S05]  /*30a0*/  PRMT R0, R58, 0x8880, RZ ;  /* 0x000088803a007816 */ /* 0x020fca00000000ff */
[----:B------:R-:W-:-:S07]  /*30b0*/  IMAD R3, R0, R57, RZ ;  /* 0x0000003900037224 */ /* 0x000fce00078e02ff */
.L_x_84:
[----:B------:R-:W-:Y:S05]  /*30c0*/  BSYNC B1 ;  /* 0x0000000000017941 */ /* 0x000fea0003800000 */
.L_x_83:
[----:B------:R-:W-:Y:S01]  /*30d0*/  @!P1 IMAD R47, R47, R56, R3 ;  /* 0x000000382f2f9224 */ /* 0x000fe200078e0203 */
[----:B------:R-:W-:Y:S04]  /*30e0*/  BSSY B1, `(.L_x_85) ;  /* 0x0000006000017945 */ /* 0x000fe80003800000 */
[----:B------:R0:W-:Y:S01]  /*30f0*/  @!P1 STG.E.U8 desc[UR36][R4.64+0x29], R47 ;  /* 0x0000292f04009986 */ /* 0x0001e2000c101124 */
[----:B------:R-:W-:Y:S05]  /*3100*/  @P3 BRA `(.L_x_86) ;  /* 0x00000000000c3947 */ /* 0x000fea0003800000 */
[----:B------:R-:W5:Y:S02]  /*3110*/  LDG.E.U8 R58, desc[UR36][R8.64+0x30] ;  /* 0x00003024083a7981 */ /* 0x000f64000c1e1100 */
[----:B-----5:R-:W-:-:S05]  /*3120*/  PRMT R0, R58, 0x8880, RZ ;  /* 0x000088803a007816 */ /* 0x020fca00000000ff */
[----:B------:R-:W-:-:S07]  /*3130*/  IMAD R3, R0, R57, RZ ;  /* 0x0000003900037224 */ /* 0x000fce00078e02ff */
.L_x_86:
[----:B------:R-:W-:Y:S05]  /*3140*/  BSYNC B1 ;  /* 0x0000000000017941 */ /* 0x000fea0003800000 */
.L_x_85:
[----:B---3--:R-:W-:Y:S01]  /*3150*/  @!P3 IMAD R13, R48, R56, R3 ;  /* 0x00000038300db224 */ /* 0x008fe200078e0203 */
[----:B------:R-:W-:Y:S04]  /*3160*/  BSSY B1, `(.L_x_87) ;  /* 0x0000006000017945 */ /* 0x000fe80003800000 */
[----:B------:R3:W-:Y:S01]  /*3170*/  @!P3 STG.E.U8 desc[UR36][R6.64+0x30], R13 ;  /* 0x0000300d0600b986 */ /* 0x0007e2000c101124 */
[----:B------:R-:W-:Y:S05]  /*3180*/  @P5 BRA `(.L_x_88) ;  /* 0x00000000000c5947 */ /* 0x000fea0003800000 */
[----:B------:R-:W5:Y:S02]  /*3190*/  LDG.E.U8 R58, desc[UR36][R8.64+0x31] ;  /* 0x00003124083a7981 */ /* 0x000f64000c1e1100 */
[----:B-----5:R-:W-:-:S05]  /*31a0*/  PRMT R0, R58, 0x8880, RZ ;  /* 0x000088803a007816 */ /* 0x020fca00000000ff */
[----:B------:R-:W-:-:S07]  /*31b0*/  IMAD R3, R0, R57, RZ ;  /* 0x0000003900037224 */ /* 0x000fce00078e02ff */
.L_x_88:
[----:B------:R-:W-:Y:S05]  /*31c0*/  BSYNC B1 ;  /* 0x0000000000017941 */ /* 0x000fea0003800000 */
.L_x_87:
        /* <DEDUP_REMOVED lines=9> */
[----:B------:R-:W-:Y:S01]  /*3260*/  ISETP.LT.OR P3, PT, R20, 0x9, !P3 ;  /* 0x000000091400780c */ /* 0x000fe20005f61670 */
[----:B------:R-:W-:-:S12]  /*3270*/  @P2 BRA `(.L_x_90) ;  /* 0x00000000000c2947 */ /* 0x000fd80003800000 */
[----:B------:R-:W5:Y:S02]  /*3280*/  LDG.E.U8 R58, desc[UR36][R10.64+0x30] ;  /* 0x000030240a3a7981 */ /* 0x000f64000c1e1100 */
[----:B-----5:R-:W-:-:S05]  /*3290*/  PRMT R0, R58, 0x8880, RZ ;  /* 0x000088803a007816 */ /* 0x020fca00000000ff */
[----:B------:R-:W-:-:S07]  /*32a0*/  IMAD R3, R0, R57, RZ ;  /* 0x0000003900037224 */ /* 0x000fce00078e02ff */
.L_x_90:
[----:B------:R-:W-:Y:S05]  /*32b0*/  BSYNC B1 ;  /* 0x0000000000017941 */ /* 0x000fea0003800000 */
.L_x_89:
[----:B---3--:R-:W-:Y:S01]  /*32c0*/  @!P2 IMAD R13, R50, R56, R3 ;  /* 0x00000038320da224 */ /* 0x008fe200078e0203 */
[----:B------:R-:W-:Y:S04]  /*32d0*/  BSSY B1, `(.L_x_91) ;  /* 0x0000006000017945 */ /* 0x000fe80003800000 */
[----:B------:R3:W-:Y:S01]  /*32e0*/  @!P2 STG.E.U8 desc[UR36][R4.64+0x30], R13 ;  /* 0x0000300d0400a986 */ /* 0x0007e2000c101124 */
[----:B------:R-:W-:Y:S05]  /*32f0*/  @P0 BRA `(.L_x_92) ;  /* 0x00000000000c0947 */ /* 0x000fea0003800000 */
[----:B------:R-:W5:Y:S02]  /*3300*/  LDG.E.U8 R58, desc[UR36][R10.64+0x31] ;  /* 0x000031240a3a7981 */ /* 0x000f64000c1e1100 */
[----:B-----5:R-:W-:-:S05]  /*3310*/  PRMT R0, R58, 0x8880, RZ ;  /* 0x000088803a007816 */ /* 0x020fca00000000ff */
[----:B------:R-:W-:-:S07]  /*3320*/  IMAD R3, R0, R57, RZ ;  /* 0x0000003900037224 */ /* 0x000fce00078e02ff */
.L_x_92:
[----:B------:R-:W-:Y:S05]  /*3330*/  BSYNC B1 ;  /* 0x0000000000017941 */ /* 0x000fea0003800000 */
.L_x_91:
[----:B------:R-:W-:Y:S01]  /*3340*/  @!P0 IMAD R51, R51, R56, R3 ;  /* 0x0000003833338224 */ /* 0x000fe200078e0203 */
[----:B------:R-:W-:Y:S04]  /*3350*/  BSSY B1, `(.L_x_93) ;  /* 0x0000006000017945 */ /* 0x000fe80003800000 */
[----:B------:R0:W-:Y:S01]  /*3360*/  @!P0 STG.E.U8 desc[UR36][R4.64+0x31], R51 ;  /* 0x0000313304008986 */ /* 0x0001e2000c101124 */
[----:B------:R-:W-:Y:S05]  /*3370*/  @P5 BRA `(.L_x_94) ;  /* 0x00000000000c5947 */ /* 0x000fea0003800000 */
[----:B------:R-:W5:Y:S02]  /*3380*/  LDG.E.U8 R58, desc[UR36][R8.64+0x38] ;  /* 0x00003824083a7981 */ /* 0x000f64000c1e1100 */
[----:B-----5:R-:W-:-:S05]  /*3390*/  PRMT R0, R58, 0x8880, RZ ;  /* 0x000088803a007816 */ /* 0x020fca00000000ff */
[----:B------:R-:W-:-:S07]  /*33a0*/  IMAD R3, R0, R57, RZ ;  /* 0x0000003900037224 */ /* 0x000fce00078e02ff */
.L_x_94:
[----:B------:R-:W-:Y:S05]  /*33b0*/  BSYNC B1 ;  /* 0x0000000000017941 */ /* 0x000fea0003800000 */
.L_x_93:
[----:B---3--:R-:W-:Y:S01]  /*33c0*/  @!P5 IMAD R13, R52, R56, R3 ;  /* 0x00000038340dd224 */ /* 0x008fe200078e0203 */
[----:B------:R-:W-:Y:S04]  /*33d0*/  BSSY B1, `(.L_x_95) ;  /* 0x0000006000017945 */ /* 0x000fe80003800000 */
[----:B------:R3:W-:Y:S01]  /*33e0*/  @!P5 STG.E.U8 desc[UR36][R6.64+0x38], R13 ;  /* 0x0000380d0600d986 */ /* 0x0007e2000c101124 */
[----:B------:R-:W-:Y:S05]  /*33f0*/  @P4 BRA `(.L_x_96) ;  /* 0x00000000000c4947 */ /* 0x000fea0003800000 */
[----:B------:R-:W5:Y:S02]  /*3400*/  LDG.E.U8 R58, desc[UR36][R8.64+0x39] ;  /* 0x00003924083a7981 */ /* 0x000f64000c1e1100 */
[----:B-----5:R-:W-:-:S05]  /*3410*/  PRMT R0, R58, 0x8880, RZ ;  /* 0x000088803a007816 */ /* 0x020fca00000000ff */
[----:B------:R-:W-:-:S07]  /*3420*/  IMAD R3, R0, R57, RZ ;  /* 0x0000003900037224 */ /* 0x000fce00078e02ff */
.L_x_96:
[----:B------:R-:W-:Y:S05]  /*3430*/  BSYNC B1 ;  /* 0x0000000000017941 */ /* 0x000fea0003800000 */
.L_x_95:
[----:B------:R-:W-:Y:S01]  /*3440*/  @!P4 IMAD R53, R53, R56, R3 ;  /* 0x000000383535c224 */ /* 0x000fe200078e0203 */
[----:B------:R-:W-:Y:S04]  /*3450*/  BSSY B1, `(.L_x_97) ;  /* 0x0000006000017945 */ /* 0x000fe80003800000 */
[----:B------:R0:W-:Y:S01]  /*3460*/  @!P4 STG.E.U8 desc[UR36][R6.64+0x39], R53 ;  /* 0x000039350600c986 */ /* 0x0001e2000c101124 */
[----:B------:R-:W-:Y:S05]  /*3470*/  @P3 BRA `(.L_x_98) ;  /* 0x00000000000c3947 */ /* 0x000fea0003800000 */
[----:B------:R-:W5:Y:S02]  /*3480*/  LDG.E.U8 R58, desc[UR36][R10.64+0x38] ;  /* 0x000038240a3a7981 */ /* 0x000f64000c1e1100 */
[----:B-----5:R-:W-:-:S05]  /*3490*/  PRMT R0, R58, 0x8880, RZ ;  /* 0x000088803a007816 */ /* 0x020fca00000000ff */
[----:B------:R-:W-:-:S07]  /*34a0*/  IMAD R3, R0, R57, RZ ;  /* 0x0000003900037224 */ /* 0x000fce00078e02ff */
.L_x_98:
[----:B------:R-:W-:Y:S05]  /*34b0*/  BSYNC B1 ;  /* 0x0000000000017941 */ /* 0x000fea0003800000 */
.L_x_97:
[----:B0123--:R-:W-:Y:S01]  /*34c0*/  @!P3 IMAD R7, R54, R56, R3 ;  /* 0x000000383607b224 */ /* 0x00ffe200078e0203 */
[----:B------:R-:W-:Y:S01]  /*34d0*/  ISETP.LT.OR P1, PT, R20, 0x9, !P1 ;  /* 0x000000091400780c */ /* 0x000fe20004f21670 */
[----:B------:R-:W-:Y:S03]  /*34e0*/  BSSY B1, `(.L_x_99) ;  /* 0x0000006000017945 */ /* 0x000fe60003800000 */
[----:B------:R0:W-:Y:S09]  /*34f0*/  @!P3 STG.E.U8 desc[UR36][R4.64+0x38], R7 ;  /* 0x000038070400b986 */ /* 0x0001f2000c101124 */
[----:B------:R-:W-:Y:S05]  /*3500*/  @P1 BRA `(.L_x_100) ;  /* 0x00000000000c1947 */ /* 0x000fea0003800000 */
[----:B------:R-:W2:Y:S02]  /*3510*/  LDG.E.U8 R58, desc[UR36][R10.64+0x39] ;  /* 0x000039240a3a7981 */ /* 0x000ea4000c1e1100 */
[----:B--2---:R-:W-:-:S05]  /*3520*/  PRMT R0, R58, 0x8880, RZ ;  /* 0x000088803a007816 */ /* 0x004fca00000000ff */
[----:B------:R-:W-:-:S07]  /*3530*/  IMAD R3, R0, R57, RZ ;  /* 0x0000003900037224 */ /* 0x000fce00078e02ff */
.L_x_100:
[----:B------:R-:W-:Y:S05]  /*3540*/  BSYNC B1 ;  /* 0x0000000000017941 */ /* 0x000fea0003800000 */
.L_x_99:
[----:B------:R-:W-:Y:S01]  /*3550*/  IMAD R3, R55, R56, R3 ;  /* 0x0000003837037224 */ /* 0x000fe200078e0203 */
[----:B------:R-:W-:Y:S06]  /*3560*/  @P1 BRA `(.L_x_101) ;  /* 0x0000000400c81947 */ /* 0x000fec0003800000 */
[----:B------:R1:W-:Y:S01]  /*3570*/  STG.E.U8 desc[UR36][R4.64+0x39], R3 ;  /* 0x0000390304007986 */ /* 0x0003e2000c101124 */
[----:B------:R-:W-:Y:S05]  /*3580*/  BRA `(.L_x_101) ;  /* 0x0000000400c07947 */ /* 0x000fea0003800000 */
.L_x_36:
[C---:B------:R-:W-:Y:S02]  /*3590*/  ISETP.GE.AND P1, PT, R60.reuse, 0x1, PT ;  /* 0x000000013c00780c */ /* 0x040fe40003f26270 */
[----:B------:R-:W-:Y:S02]  /*35a0*/  ISETP.GE.AND P0, PT, R60, 0x2, PT ;  /* 0x000000023c00780c */ /* 0x000fe40003f06270 */
[C---:B------:R-:W-:Y:S02]  /*35b0*/  ISETP.LT.OR P4, PT, R20.reuse, 0x1, !P1 ;  /* 0x000000011400780c */ /* 0x040fe40004f81670 */
[C---:B------:R-:W-:Y:S02]  /*35c0*/  ISETP.LT.OR P5, PT, R20.reuse, 0x1, !P0 ;  /* 0x000000011400780c */ /* 0x040fe400047a1670 */
[C---:B------:R-:W-:Y:S02]  /*35d0*/  ISETP.LT.OR P1, PT, R20.reuse, 0x9, !P1 ;  /* 0x000000091400780c */ /* 0x040fe40004f21670 */
[----:B------:R-:W-:-:S02]  /*35e0*/  ISETP.LT.OR P0, PT, R20, 0x9, !P0 ;  /* 0x000000091400780c */ /* 0x000fc40004701670 */
[C---:B------:R-:W-:Y:S02]  /*35f0*/  ISETP.GE.AND P3, PT, R60.reuse, 0x9, PT ;  /* 0x000000093c00780c */ /* 0x040fe40003f66270 */
[----:B------:R-:W-:-:S03]  /*3600*/  ISETP.GE.AND P2, PT, R60, 0xa, PT ;  /* 0x0000000a3c00780c */ /* 0x000fc60003f46270 */
[-C--:B------:R-:W-:Y:S02]  /*3610*/  @!P4 IMAD R3, R24, R56.reuse, RZ ;  /* 0x000000381803c224 */ /* 0x080fe400078e02ff */
[-C--:B------:R-:W-:Y:S02]  /*3620*/  @!P5 IMAD R25, R25, R56.reuse, RZ ;  /* 0x000000381919d224 */ /* 0x080fe400078e02ff */
[-C--:B------:R-:W-:Y:S01]  /*3630*/  @!P1 IMAD R9, R26, R56.reuse, RZ ;  /* 0x000000381a099224 */ /* 0x080fe200078e02ff */
[----:B------:R0:W-:Y:S01]  /*3640*/  @!P4 STG.E.U8 desc[UR36][R6.64], R3 ;  /* 0x000000030600c986 */ /* 0x0001e2000c101124 */
[C---:B------:R-:W-:Y:S01]  /*3650*/  ISETP.LT.OR P4, PT, R20.reuse, 0x1, !P3 ;  /* 0x000000011400780c */ /* 0x040fe20005f81670 */
[----:B------:R-:W-:Y:S02]  /*3660*/  @!P0 IMAD R27, R27, R56, RZ ;  /* 0x000000381b1b8224 */ /* 0x000fe400078e02ff */
[----:B------:R-:W-:Y:S01]  /*3670*/  @!P5 STG.E.U8 desc[UR36][R6.64+0x1], R25 ;  /* 0x000001190600d986 */ /* 0x000fe2000c101124 */
[----:B------:R-:W-:-:S02]  /*3680*/  ISETP.LT.OR P5, PT, R20, 0x1, !P2 ;  /* 0x000000011400780c */ /* 0x000fc400057a1670 */
[C---:B------:R-:W-:Y:S01]  /*3690*/  ISETP.LT.OR P2, PT, R20.reuse, 0x9, !P2 ;  /* 0x000000091400780c */ /* 0x040fe20005741670 */
[----:B------:R1:W-:Y:S01]  /*36a0*/  @!P1 STG.E.U8 desc[UR36][R4.64], R9 ;  /* 0x0000000904009986 */ /* 0x0003e2000c101124 */
[----:B------:R-:W-:Y:S02]  /*36b0*/  ISETP.LT.OR P1, PT, R20, 0x9, !P3 ;  /* 0x000000091400780c */ /* 0x000fe40005f21670 */
[C---:B------:R-:W-:Y:S01]  /*36c0*/  ISETP.GE.AND P3, PT, R60.reuse, 0x11, PT ;  /* 0x000000113c00780c */ /* 0x040fe20003f66270 */
[----:B------:R-:W-:Y:S01]  /*36d0*/  @!P0 STG.E.U8 desc[UR36][R4.64+0x1], R27 ;  /* 0x0000011b04008986 */ /* 0x000fe2000c101124 */
[----:B------:R-:W-:Y:S01]  /*36e0*/  ISETP.GE.AND P0, PT, R60, 0x12, PT ;  /* 0x000000123c00780c */ /* 0x000fe20003f06270 */
[----:B------:R-:W-:-:S04]  /*36f0*/  @!P4 IMAD R11, R28, R56, RZ ;  /* 0x000000381c0bc224 */ /* 0x000fc800078e02ff */
[-C--:B------:R-:W-:Y:S01]  /*3700*/  @!P5 IMAD R29, R29, R56.reuse, RZ ;  /* 0x000000381d1dd224 */ /* 0x080fe200078e02ff */
[----:B------:R-:W-:Y:S01]  /*3710*/  @!P4 STG.E.U8 desc[UR36][R6.64+0x8], R11 ;  /* 0x0000080b0600c986 */ /* 0x000fe2000c101124 */
[C---:B------:R-:W-:Y:S01]  /*3720*/  ISETP.LT.OR P4, PT, R20.reuse, 0x1, !P3 ;  /* 0x000000011400780c */ /* 0x040fe20005f81670 */
[-C--:B------:R-:W-:Y:S02]  /*3730*/  @!P2 IMAD R31, R31, R56.reuse, RZ ;  /* 0x000000381f1fa224 */ /* 0x080fe400078e02ff */
[----:B------:R-:W-:Y:S01]  /*3740*/  @!P5 STG.E.U8 desc[UR36][R6.64+0x9], R29 ;  /* 0x0000091d0600d986 */ /* 0x000fe2000c101124 */
[----:B------:R-:W-:Y:S01]  /*3750*/  ISETP.LT.OR P5, PT, R20, 0x1, !P0 ;  /* 0x000000011400780c */ /* 0x000fe200047a1670 */
[----:B0-----:R-:W-:Y:S01]  /*3760*/  @!P1 IMAD R3, R30, R56, RZ ;  /* 0x000000381e039224 */ /* 0x001fe200078e02ff */
[----:B------:R-:W-:Y:S01]  /*3770*/  ISETP.LT.OR P0, PT, R20, 0x9, !P0 ;  /* 0x000000091400780c */ /* 0x000fe20004701670 */
[----:B------:R-:W-:Y:S01]  /*3780*/  @!P2 STG.E.U8 desc[UR36][R4.64+0x9], R31 ;  /* 0x0000091f0400a986 */ /* 0x000fe2000c101124 */
[----:B------:R-:W-:-:S03]  /*3790*/  ISETP.GE.AND P2, PT, R60, 0x19, PT ;  /* 0x000000193c00780c */ /* 0x000fc60003f46270 */
[----:B------:R0:W-:Y:S01]  /*37a0*/  @!P1 STG.E.U8 desc[UR36][R4.64+0x8], R3 ;  /* 0x0000080304009986 */ /* 0x0001e2000c101124 */
[----:B------:R-:W-:Y:S01]  /*37b0*/  ISETP.LT.OR P1, PT, R20, 0x9, !P3 ;  /* 0x000000091400780c */ /* 0x000fe20005f21670 */
[----:B-1----:R-:W-:Y:S01]  /*37c0*/  @!P4 IMAD R9, R32, R56, RZ ;  /* 0x000000382009c224 */ /* 0x002fe200078e02ff */
[----:B------:R-:W-:-:S03]  /*37d0*/  ISETP.GE.AND P3, PT, R60, 0x1a, PT ;  /* 0x0000001a3c00780c */ /* 0x000fc60003f66270 */
[-C--:B------:R-:W-:Y:S01]  /*37e0*/  @!P5 IMAD R33, R33, R56.reuse, RZ ;  /* 0x000000382121d224 */ /* 0x080fe200078e02ff */
[----:B------:R-:W-:Y:S01]  /*37f0*/  @!P4 STG.E.U8 desc[UR36][R6.64+0x10], R9 ;  /* 0x000010090600c986 */ /* 0x000fe2000c101124 */
[C---:B------:R-:W-:Y:S01]  /*3800*/  ISETP.LT.OR P4, PT, R20.reuse, 0x1, !P3 ;  /* 0x000000011400780c */ /* 0x040fe20005f81670 */
[-C--:B------:R-:W-:Y:S01]  /*3810*/  @!P0 IMAD R35, R35, R56.reuse, RZ ;  /* 0x0000003823238224 */ /* 0x080fe200078e02ff */
[C---:B------:R-:W-:Y:S01]  /*3820*/  ISETP.LT.OR P3, PT, R20.reuse, 0x9, !P3 ;  /* 0x000000091400780c */ /* 0x040fe20005f61670 */
[----:B------:R-:W-:Y:S01]  /*3830*/  @!P5 STG.E.U8 desc[UR36][R6.64+0x11], R33 ;  /* 0x000011210600d986 */ /* 0x000fe2000c101124 */
[----:B------:R-:W-:Y:S02]  /*3840*/  ISETP.LT.OR P5, PT, R20, 0x1, !P2 ;  /* 0x000000011400780c */ /* 0x000fe400057a1670 */
[----:B0-----:R-:W-:Y:S01]  /*3850*/  @!P1 IMAD R3, R34, R56, RZ ;  /* 0x0000003822039224 */ /* 0x001fe200078e02ff */
[----:B------:R-:W-:Y:S01]  /*3860*/  @!P0 STG.E.U8 desc[UR36][R4.64+0x11], R35 ;  /* 0x0000112304008986 */ /* 0x000fe2000c101124 */
[----:B------:R-:W-:-:S02]  /*3870*/  ISETP.LT.OR P2, PT, R20, 0x9, !P2 ;  /* 0x000000091400780c */ /* 0x000fc40005741670 */
[C---:B------:R-:W-:Y:S01]  /*3880*/  ISETP.GE.AND P0, PT, R60.reuse, 0x21, PT ;  /* 0x000000213c00780c */ /* 0x040fe20003f06270 */
[----:B------:R0:W-:Y:S01]  /*3890*/  @!P1 STG.E.U8 desc[UR36][R4.64+0x10], R3 ;  /* 0x0000100304009986 */ /* 0x0001e2000c101124 */
[----:B------:R-:W-:Y:S01]  /*38a0*/  ISETP.GE.AND P1, PT, R60, 0x22, PT ;  /* 0x000000223c00780c */ /* 0x000fe20003f26270 */
[-C--:B------:R-:W-:Y:S02]  /*38b0*/  @!P4 IMAD R37, R37, R56.reuse, RZ ;  /* 0x000000382525c224 */ /* 0x080fe400078e02ff */
[-C--:B------:R-:W-:Y:S02]  /*38c0*/  @!P3 IMAD R39, R39, R56.reuse, RZ ;  /* 0x000000382727b224 */ /* 0x080fe400078e02ff */
[-C--:B------:R-:W-:Y:S01]  /*38d0*/  @!P5 IMAD R11, R36, R56.reuse, RZ ;  /* 0x00000038240bd224 */ /* 0x080fe200078e02ff */
[----:B------:R-:W-:Y:S01]  /*38e0*/  @!P4 STG.E.U8 desc[UR36][R6.64+0x19], R37 ;  /* 0x000019250600c986 */ /* 0x000fe2000c101124 */
[C---:B------:R-:W-:Y:S02]  /*38f0*/  ISETP.LT.OR P4, PT, R20.reuse, 0x1, !P0 ;  /* 0x000000011400780c */ /* 0x040fe40004781670 */
[C---:B------:R-:W-:Y:S01]  /*3900*/  ISETP.LT.OR P0, PT, R20.reuse, 0x9, !P0 ;  /* 0x000000091400780c */ /* 0x040fe20004701670 */
[----:B------:R-:W-:Y:S01]  /*3910*/  @!P5 STG.E.U8 desc[UR36][R6.64+0x18], R11 ;  /* 0x0000180b0600d986 */ /* 0x000fe2000c101124 */
[----:B------:R-:W-:Y:S01]  /*3920*/  ISETP.LT.OR P5, PT, R20, 0x1, !P1 ;  /* 0x000000011400780c */ /* 0x000fe20004fa1670 */
[----:B0-----:R-:W-:Y:S01]  /*3930*/  @!P2 IMAD R3, R38, R56, RZ ;  /* 0x000000382603a224 */ /* 0x001fe200078e02ff */
[----:B------:R-:W-:Y:S01]  /*3940*/  ISETP.LT.OR P1, PT, R20, 0x9, !P1 ;  /* 0x000000091400780c */ /* 0x000fe20004f21670 */
[----:B------:R-:W-:Y:S01]  /*3950*/  @!P3 STG.E.U8 desc[UR36][R4.64+0x19], R39 ;  /* 0x000019270400b986 */ /* 0x000fe2000c101124 */
[----:B------:R-:W-:-:S03]  /*3960*/  ISETP.GE.AND P3, PT, R60, 0x29, PT ;  /* 0x000000293c00780c */ /* 0x000fc60003f66270 */
[----:B------:R0:W-:Y:S01]  /*3970*/  @!P2 STG.E.U8 desc[UR36][R4.64+0x18], R3 ;  /* 0x000018030400a986 */ /* 0x0001e2000c101124 */
[----:B------:R-:W-:Y:S01]  /*3980*/  ISETP.GE.AND P2, PT, R60, 0x2a, PT ;  /* 0x0000002a3c00780c */ /* 0x000fe20003f46270 */
[----:B------:R-:W-:-:S04]  /*3990*/  @!P4 IMAD R9, R40, R56, RZ ;  /* 0x000000382809c224 */ /* 0x000fc800078e02ff */
[-C--:B------:R-:W-:Y:S01]  /*39a0*/  @!P5 IMAD R41, R41, R56.reuse, RZ ;  /* 0x000000382929d224 */ /* 0x080fe200078e02ff */
[----:B------:R-:W-:Y:S01]  /*39b0*/  @!P4 STG.E.U8 desc[UR36][R6.64+0x20], R9 ;  /* 0x000020090600c986 */ /* 0x000fe2000c101124 */
[C---:B------:R-:W-:Y:S01]  /*39c0*/  ISETP.LT.OR P4, PT, R20.reuse, 0x1, !P3 ;  /* 0x000000011400780c */ /* 0x040fe20005f81670 */
[-C--:B------:R-:W-:Y:S01]  /*39d0*/  @!P1 IMAD R43, R43, R56.reuse, RZ ;  /* 0x000000382b2b9224 */ /* 0x080fe200078e02ff */
        /* <DEDUP_REMOVED lines=25> */
[----:B------:R1:W-:Y:S01]  /*3b70*/  @!P4 STG.E.U8 desc[UR36][R6.64+0x30], R9 ;  /* 0x000030090600c986 */ /* 0x0003e2000c101124 */
[C---:B------:R-:W-:Y:S01]  /*3b80*/  ISETP.LT.OR P4, PT, R20.reuse, 0x1, !P2 ;  /* 0x000000011400780c */ /* 0x040fe20005781670 */
[-C--:B------:R-:W-:Y:S01]  /*3b90*/  @!P0 IMAD R51, R51, R56.reuse, RZ ;  /* 0x0000003833338224 */ /* 0x080fe200078e02ff */
[C---:B------:R-:W-:Y:S01]  /*3ba0*/  ISETP.LT.OR P2, PT, R20.reuse, 0x9, !P2 ;  /* 0x000000091400780c */ /* 0x040fe20005741670 */
[----:B------:R2:W-:Y:S01]  /*3bb0*/  @!P5 STG.E.U8 desc[UR36][R6.64+0x31], R49 ;  /* 0x000031310600d986 */ /* 0x0005e2000c101124 */
[----:B------:R-:W-:Y:S01]  /*3bc0*/  ISETP.LT.OR P5, PT, R20, 0x1, !P3 ;  /* 0x000000011400780c */ /* 0x000fe20005fa1670 */
[-C--:B0-----:R-:W-:Y:S01]  /*3bd0*/  @!P1 IMAD R3, R50, R56.reuse, RZ ;  /* 0x0000003832039224 */ /* 0x081fe200078e02ff */
[----:B------:R-:W-:Y:S01]  /*3be0*/  ISETP.LT.OR P3, PT, R20, 0x9, !P3 ;  /* 0x000000091400780c */ /* 0x000fe20005f61670 */
[----:B------:R2:W-:Y:S04]  /*3bf0*/  @!P0 STG.E.U8 desc[UR36][R4.64+0x31], R51 ;  /* 0x0000313304008986 */ /* 0x0005e8000c101124 */
[----:B------:R2:W-:Y:S02]  /*3c00*/  @!P1 STG.E.U8 desc[UR36][R4.64+0x30], R3 ;  /* 0x0000300304009986 */ /* 0x0005e4000c101124 */
[----:B------:R-:W-:-:S02]  /*3c10*/  @!P4 IMAD R11, R52, R56, RZ ;  /* 0x00000038340bc224 */ /* 0x000fc400078e02ff */
[-C--:B-1----:R-:W-:Y:S02]  /*3c20*/  @!P2 IMAD R9, R54, R56.reuse, RZ ;  /* 0x000000383609a224 */ /* 0x082fe400078e02ff */
[-C--:B------:R-:W-:Y:S01]  /*3c30*/  @!P5 IMAD R53, R53, R56.reuse, RZ ;  /* 0x000000383535d224 */ /* 0x080fe200078e02ff */
[----:B------:R2:W-:Y:S01]  /*3c40*/  @!P4 STG.E.U8 desc[UR36][R6.64+0x38], R11 ;  /* 0x0000380b0600c986 */ /* 0x0005e2000c101124 */
[----:B------:R-:W-:-:S03]  /*3c50*/  @!P3 IMAD R55, R55, R56, RZ ;  /* 0x000000383737b224 */ /* 0x000fc600078e02ff */
[----:B------:R2:W-:Y:S04]  /*3c60*/  @!P5 STG.E.U8 desc[UR36][R6.64+0x39], R53 ;  /* 0x000039350600d986 */ /* 0x0005e8000c101124 */
[----:B------:R2:W-:Y:S04]  /*3c70*/  @!P2 STG.E.U8 desc[UR36][R4.64+0x38], R9 ;  /* 0x000038090400a986 */ /* 0x0005e8000c101124 */
[----:B------:R2:W-:Y:S02]  /*3c80*/  @!P3 STG.E.U8 desc[UR36][R4.64+0x39], R55 ;  /* 0x000039370400b986 */ /* 0x0005e4000c101124 */
.L_x_101:
[----:B------:R-:W-:Y:S05]  /*3c90*/  BSYNC B0 ;  /* 0x0000000000007941 */ /* 0x000fea0003800000 */
.L_x_35:
[----:B------:R-:W-:Y:S01]  /*3ca0*/  ULDC UR4, c[0x0][0xc] ;  /* 0x0000030000047ab9 */ /* 0x000fe20000000800 */
[----:B------:R-:W-:Y:S01]  /*3cb0*/  ULDC UR5, c[0x0][0x10] ;  /* 0x0000040000057ab9 */ /* 0x000fe20000000800 */
[----:B-12---:R-:W1:Y:S01]  /*3cc0*/  LDC R3, c[0x0][0x14] ;  /* 0x00000500ff037b82 */ /* 0x006e620000000800 */
[----:B------:R-:W-:Y:S01]  /*3cd0*/  UIMAD.WIDE.U32 UR4, UR4, UR5, URZ ;  /* 0x00000005040472a5 */ /* 0x000fe2000f8e003f */
[----:B------:R-:W-:Y:S01]  /*3ce0*/  PRMT R0, RZ, 0x7610, R0 ;  /* 0x00007610ff007816 */ /* 0x000fe20000000000 */
[----:B------:R-:W-:Y:S02]  /*3cf0*/  IMAD.MOV.U32 R60, RZ, RZ, -0x1 ;  /* 0xffffffffff3c7424 */ /* 0x000fe400078e00ff */
[----:B------:R-:W-:Y:S02]  /*3d00*/  IMAD.MOV.U32 R61, RZ, RZ, -0x1 ;  /* 0xffffffffff3d7424 */ /* 0x000fe400078e00ff */
[----:B-1----:R-:W-:-:S04]  /*3d10*/  IMAD.WIDE.U32 R16, R3, UR4, R16 ;  /* 0x0000000403107c25 */ /* 0x002fc8000f8e0010 */
[----:B------:R-:W-:Y:S01]  /*3d20*/  IMAD R3, R3, UR5, RZ ;  /* 0x0000000503037c24 */ /* 0x000fe2000f8e02ff */
[----:B------:R-:W-:Y:S02]  /*3d30*/  ULDC.64 UR4, c[0x0][0x650] ;  /* 0x0001940000047ab9 */ /* 0x000fe40000000a00 */
[----:B------:R-:W-:Y:S01]  /*3d40*/  ISETP.GE.U32.AND P0, PT, R16, UR4, PT ;  /* 0x0000000410007c0c */ /* 0x000fe2000bf06070 */
[----:B------:R-:W-:-:S05]  /*3d50*/  IMAD.IADD R17, R17, 0x1, R3 ;  /* 0x0000000111117824 */ /* 0x000fca00078e0203 */
[----:B------:R-:W-:-:S13]  /*3d60*/  ISETP.GE.U32.AND.EX P0, PT, R17, UR5, PT, P0 ;  /* 0x0000000511007c0c */ /* 0x000fda000bf06100 */
[----:B------:R-:W-:Y:S05]  /*3d70*/  @P0 BRA `(.L_x_102) ;  /* 0x0000000400640947 */ /* 0x000fea0003800000 */
[----:B------:R-:W1:Y:S01]  /*3d80*/  S2R R12, SR_CTAID.X ;  /* 0x00000000000c7919 */ /* 0x000e620000002500 */
[----:B------:R-:W2:Y:S01]  /*3d90*/  LDC.64 R10, c[0x0][0x628] ;  /* 0x00018a00ff0a7b82 */ /* 0x000ea20000000a00 */
[----:B------:R-:W-:Y:S01]  /*3da0*/  ULDC UR4, c[0x0][0x150] ;  /* 0x0000540000047ab9 */ /* 0x000fe20000000800 */
[----:B------:R-:W-:Y:S01]  /*3db0*/  IMAD.MOV.U32 R8, RZ, RZ, R16 ;  /* 0x000000ffff087224 */ /* 0x000fe200078e0010 */
[----:B------:R-:W3:Y:S01]  /*3dc0*/  S2R R24, SR_CTAID.Y ;  /* 0x0000000000187919 */ /* 0x000ee20000002600 */
[----:B------:R-:W-:-:S04]  /*3dd0*/  IMAD.MOV.U32 R9, RZ, RZ, R17 ;  /* 0x000000ffff097224 */ /* 0x000fc800078e0011 */
[----:B------:R-:W0:Y:S08]  /*3de0*/  LDC R21, c[0x0][0x144] ;  /* 0x00005100ff157b82 */ /* 0x000e300000000800 */
[----:B------:R-:W0:Y:S08]  /*3df0*/  LDC R0, c[0x0][0x630] ;  /* 0x00018c00ff007b82 */ /* 0x000e300000000800 */
[----:B------:R-:W0:Y:S01]  /*3e00*/  LDC.64 R14, c[0x0][0x620] ;  /* 0x00018800ff0e7b82 */ /* 0x000e220000000a00 */
[----:B--2---:R-:W-:-:S04]  /*3e10*/  ISETP.NE.U32.AND P0, PT, R10, RZ, PT ;  /* 0x000000ff0a00720c */ /* 0x004fc80003f05070 */
[----:B------:R-:W-:Y:S02]  /*3e20*/  ISETP.NE.AND.EX P0, PT, R11, RZ, PT, P0 ;  /* 0x000000ff0b00720c */ /* 0x000fe40003f05300 */
[----:B-1----:R-:W-:-:S05]  /*3e30*/  I2FP.F32.U32 R3, R12 ;  /* 0x0000000c00037245 */ /* 0x002fca0000201000 */
[----:B------:R-:W-:-:S04]  /*3e40*/  FMUL R3, R3, UR4 ;  /* 0x0000000403037c20 */ /* 0x000fc80008400000 */
[----:B------:R1:W2:Y:S02]  /*3e50*/  F2I.U32.TRUNC.NTZ R20, R3 ;  /* 0x0000000300147305 */ /* 0x0002a4000020f000 */
[----:B---3--:R-:W-:Y:S05]  /*3e60*/  @!P0 BRA `(.L_x_103) ;  /* 0x0000000000288947 */ /* 0x008fea0003800000 */
[----:B-1----:R-:W1:Y:S02]  /*3e70*/  LDC R3, c[0x0][0x634] ;  /* 0x00018d00ff037b82 */ /* 0x002e640000000800 */
[----:B-1----:R-:W-:-:S05]  /*3e80*/  IADD3 R3, P0, R16, R3, RZ ;  /* 0x0000000310037210 */ /* 0x002fca0007f1e0ff */
[----:B------:R-:W-:-:S04]  /*3e90*/  IMAD.X R13, RZ, RZ, R17, P0 ;  /* 0x000000ffff0d7224 */ /* 0x000fc800000e0611 */
[----:B0---4-:R-:W-:-:S04]  /*3ea0*/  IMAD.WIDE.U32 R4, R13, R10, RZ ;  /* 0x0000000a0d047225 */ /* 0x011fc800078e00ff */
[----:B------:R-:W-:-:S04]  /*3eb0*/  IMAD.WIDE.U32 R6, P0, R3, R11, R4 ;  /* 0x0000000b03067225 */ /* 0x000fc80007800004 */
[----:B------:R-:W-:-:S04]  /*3ec0*/  IMAD.WIDE.U32 R4, R3, R10, RZ ;  /* 0x0000000a03047225 */ /* 0x000fc800078e00ff */
[----:B------:R-:W-:Y:S01]  /*3ed0*/  IMAD.X R9, RZ, RZ, RZ, P0 ;  /* 0x000000ffff097224 */ /* 0x000fe200000e06ff */
[----:B------:R-:W-:Y:S01]  /*3ee0*/  IADD3 RZ, P0, R5, R6, RZ ;  /* 0x0000000605ff7210 */ /* 0x000fe20007f1e0ff */
[----:B------:R-:W-:-:S04]  /*3ef0*/  IMAD.MOV.U32 R8, RZ, RZ, R7 ;  /* 0x000000ffff087224 */ /* 0x000fc800078e0007 */
[----:B------:R-:W-:-:S08]  /*3f00*/  IMAD.WIDE.U32.X R8, R13, R11, R8, P0 ;  /* 0x0000000b0d087225 */ /* 0x000fd000000e0408 */
.L_x_103:
[----:B------:R-:W3:Y:S01]  /*3f10*/  LDC.64 R30, c[0x0][0x640] ;  /* 0x00019000ff1e7b82 */ /* 0x000ee20000000a00 */
[-CC-:B0-----:R-:W-:Y:S01]  /*3f20*/  SHF.R.U64 R61, R8, R0.reuse, R9.reuse ;  /* 0x00000000083d7219 */ /* 0x181fe20000001209 */
[----:B--2---:R-:W-:Y:S01]  /*3f30*/  IMAD.MOV R20, RZ, RZ, -R20 ;  /* 0x000000ffff147224 */ /* 0x004fe200078e0a14 */
[----:B------:R-:W-:Y:S01]  /*3f40*/  SHF.R.U32.HI R0, RZ, R0, R9 ;  /* 0x00000000ff007219 */ /* 0x000fe20000011609 */
[----:B------:R-:W-:Y:S01]  /*3f50*/  ULDC UR4, c[0x0][0x154] ;  /* 0x0000550000047ab9 */ /* 0x000fe20000000800 */
[----:B-1----:R-:W-:Y:S01]  /*3f60*/  IADD3 R3, P0, RZ, -R61, RZ ;  /* 0x8000003dff037210 */ /* 0x002fe20007f1e0ff */
[----:B------:R-:W-:Y:S02]  /*3f70*/  IMAD R26, R21, R20, R12 ;  /* 0x00000014151a7224 */ /* 0x000fe400078e020c */
[----:B------:R-:W0:Y:S01]  /*3f80*/  LDC R6, c[0x0][0x618] ;  /* 0x00018600ff067b82 */ /* 0x000e220000000800 */
[----:B------:R-:W-:Y:S02]  /*3f90*/  IMAD.MOV.U32 R7, RZ, RZ, 0x1 ;  /* 0x00000001ff077424 */ /* 0x000fe400078e00ff */
[----:B----4-:R-:W-:-:S04]  /*3fa0*/  IMAD.X R5, RZ, RZ, ~R0, P0 ;  /* 0x000000ffff057224 */ /* 0x010fc800000e0e00 */
[-C--:B------:R-:W-:Y:S01]  /*3fb0*/  IMAD R0, R5, R14.reuse, RZ ;  /* 0x0000000e05007224 */ /* 0x080fe200078e02ff */
[----:B------:R-:W1:Y:S01]  /*3fc0*/  LDC R8, c[0x0][0x608] ;  /* 0x00018200ff087b82 */ /* 0x000e620000000800 */
[----:B------:R-:W-:-:S04]  /*3fd0*/  IMAD.WIDE.U32 R4, R3, R14, R16 ;  /* 0x0000000e03047225 */ /* 0x000fc800078e0010 */
[----:B------:R-:W-:Y:S01]  /*3fe0*/  IMAD R3, R3, R15, R0 ;  /* 0x0000000f03037224 */ /* 0x000fe200078e0200 */
[----:B------:R-:W-:Y:S02]  /*3ff0*/  I2FP.F32.U32 R0, R24 ;  /* 0x0000001800007245 */ /* 0x000fe40000201000 */
[----:B------:R-:W2:Y:S01]  /*4000*/  LDC R28, c[0x0][0x658] ;  /* 0x00019600ff1c7b82 */ /* 0x000ea20000000800 */
[----:B------:R-:W-:Y:S01]  /*4010*/  IMAD.IADD R3, R5, 0x1, R3 ;  /* 0x0000000105037824 */ /* 0x000fe200078e0203 */
[----:B---3--:R-:W-:Y:S01]  /*4020*/  ISETP.NE.U32.AND P0, PT, R30, RZ, PT ;  /* 0x000000ff1e00720c */ /* 0x008fe20003f05070 */
[----:B------:R-:W-:Y:S01]  /*4030*/  FMUL R0, R0, UR4 ;  /* 0x0000000400007c20 */ /* 0x000fe20008400000 */
[----:B------:R-:W-:Y:S02]  /*4040*/  IMAD.MOV.U32 R5, RZ, RZ, -0x1 ;  /* 0xffffffffff057424 */ /* 0x000fe400078e00ff */
[----:B------:R-:W-:Y:S01]  /*4050*/  ISETP.NE.AND.EX P0, PT, R31, RZ, PT, P0 ;  /* 0x000000ff1f00720c */ /* 0x000fe20003f05300 */
[----:B------:R3:W4:Y:S01]  /*4060*/  F2I.U32.TRUNC.NTZ R13, R0 ;  /* 0x00000000000d7305 */ /* 0x000722000020f000 */
[----:B------:R-:W3:Y:S01]  /*4070*/  LDC R15, c[0x0][0x148] ;  /* 0x00005200ff0f7b82 */ /* 0x000ee20000000800 */
[----:B0-----:R-:W-:-:S02]  /*4080*/  SHF.R.U64 R12, R4, R6, R3 ;  /* 0x00000006040c7219 */ /* 0x001fc40000001203 */
[----:B------:R-:W-:-:S05]  /*4090*/  SHF.R.U32.HI R3, RZ, R6, R3 ;  /* 0x00000006ff037219 */ /* 0x000fca0000011603 */
[----:B------:R-:W0:Y:S01]  /*40a0*/  LDC R20, c[0x0][0x600] ;  /* 0x00018000ff147b82 */ /* 0x000e220000000800 */
[-CC-:B-1----:R-:W-:Y:S02]  /*40b0*/  SHF.R.U64 R10, R12, R8.reuse, R3.reuse ;  /* 0x000000080c0a7219 */ /* 0x182fe40000001203 */
[----:B------:R-:W-:-:S05]  /*40c0*/  SHF.R.U32.HI R3, RZ, R8, R3 ;  /* 0x00000008ff037219 */ /* 0x000fca0000011603 */
[----:B------:R-:W1:Y:S01]  /*40d0*/  LDC R21, c[0x0][0x648] ;  /* 0x00019200ff157b82 */ /* 0x000e620000000800 */
[-C--:B--2---:R-:W-:Y:S02]  /*40e0*/  SHF.L.U32 R4, R5, R28.reuse, RZ ;  /* 0x0000001c05047219 */ /* 0x084fe400000006ff */
[-CC-:B------:R-:W-:Y:S02]  /*40f0*/  SHF.R.U64 R14, R10, R28.reuse, R3.reuse ;  /* 0x0000001c0a0e7219 */ /* 0x180fe40000001203 */
[----:B------:R-:W-:Y:S02]  /*4100*/  SHF.R.U32.HI R5, RZ, R28, R3 ;  /* 0x0000001cff057219 */ /* 0x000fe40000011603 */
[----:B------:R-:W-:Y:S01]  /*4110*/  LOP3.LUT R59, RZ, R4, RZ, 0x33, !PT ;  /* 0x00000004ff3b7212 */ /* 0x000fe200078e33ff */
[----:B------:R-:W2:Y:S01]  /*4120*/  LDC R25, c[0x0][0x638] ;  /* 0x00018e00ff197b82 */ /* 0x000ea20000000800 */
[----:B------:R-:W-:Y:S01]  /*4130*/  SHF.L.U32 R28, R7, R28, RZ ;  /* 0x0000001c071c7219 */ /* 0x000fe200000006ff */
[----:B------:R-:W-:-:S06]  /*4140*/  IMAD.MOV.U32 R4, RZ, RZ, R14 ;  /* 0x000000ffff047224 */ /* 0x000fcc00078e000e */
[----:B------:R-:W0:Y:S01]  /*4150*/  LDC R27, c[0x0][0x610] ;  /* 0x00018400ff1b7b82 */ /* 0x000e220000000800 */
[----:B----4-:R-:W-:Y:S05]  /*4160*/  @!P0 BRA `(.L_x_104) ;  /* 0x0000000000288947 */ /* 0x010fea0003800000 */
        /* <DEDUP_REMOVED lines=10> */
.L_x_104:
[----:B------:R-:W-:Y:S01]  /*4210*/  ISETP.NE.AND P0, PT, R2, 0x1, PT ;  /* 0x000000010200780c */ /* 0x000fe20003f05270 */
[----:B------:R-:W-:Y:S01]  /*4220*/  IMAD.MOV R13, RZ, RZ, -R13 ;  /* 0x000000ffff0d7224 */ /* 0x000fe200078e0a0d */
[----:B-1-3--:R-:W-:Y:S01]  /*4230*/  SHF.R.U64 R0, R4, R21, R5 ;  /* 0x0000001504007219 */ /* 0x00afe20000001205 */
[----:B0-----:R-:W-:Y:S01]  /*4240*/  VIADD R5, R20, 0xffffffff ;  /* 0xffffffff14057836 */ /* 0x001fe20000000000 */
[----:B------:R-:W-:-:S03]  /*4250*/  LOP3.LUT R59, R10, R59, RZ, 0xc0, !PT ;  /* 0x0000003b0a3b7212 */ /* 0x000fc600078ec0ff */
[----:B------:R-:W-:Y:S01]  /*4260*/  IMAD.MOV R3, RZ, RZ, -R0 ;  /* 0x000000ffff037224 */ /* 0x000fe200078e0a00 */
[----:B------:R-:W-:Y:S01]  /*4270*/  LOP3.LUT R5, R12, R5, RZ, 0xc0, !PT ;  /* 0x000000050c057212 */ /* 0x000fe200078ec0ff */
[----:B------:R-:W-:Y:S02]  /*4280*/  IMAD R59, R28, R0, R59 ;  /* 0x000000001c3b7224 */ /* 0x000fe400078e023b */
[----:B--2---:R-:W-:Y:S02]  /*4290*/  IMAD R0, R3, R25, R14 ;  /* 0x0000001903007224 */ /* 0x004fe400078e020e */
[----:B------:R-:W-:Y:S02]  /*42a0*/  @P0 IMAD R26, R15, R13, R24 ;  /* 0x0000000d0f1a0224 */ /* 0x000fe400078e0218 */
[----:B------:R-:W-:Y:S02]  /*42b0*/  IMAD R4, R0, R20, R5 ;  /* 0x0000001400047224 */ /* 0x000fe400078e0205 */
[----:B------:R-:W-:-:S02]  /*42c0*/  IMAD R59, R59, R27, R26 ;  /* 0x0000001b3b3b7224 */ /* 0x000fc400078e021a */
[----:B------:R-:W-:-:S03]  /*42d0*/  IMAD.MOV.U32 R3, RZ, RZ, 0x1 ;  /* 0x00000001ff037424 */ /* 0x000fc600078e00ff */
[----:B------:R-:W-:Y:S02]  /*42e0*/  SEL R60, R4, R59, !P0 ;  /* 0x0000003b043c7207 */ /* 0x000fe40004000000 */
[----:B------:R-:W-:Y:S02]  /*42f0*/  PRMT R0, R3, 0x7610, R0 ;  /* 0x0000761003007816 */ /* 0x000fe40000000000 */
[----:B------:R-:W-:-:S07]  /*4300*/  SEL R59, R59, R4, !P0 ;  /* 0x000000043b3b7207 */ /* 0x000fce0004000000 */
.L_x_102:
[----:B------:R-:W-:-:S13]  /*4310*/  LOP3.LUT P0, RZ, R0, 0xff, RZ, 0xc0, !PT ;  /* 0x000000ff00ff7812 */ /* 0x000fda000780c0ff */
[----:B------:R-:W-:Y:S05]  /*4320*/  @P0 BRA `(.L_x_105) ;  /* 0xffffffd000280947 */ /* 0x000fea000383ffff */
[----:B------:R-:W-:Y:S05]  /*4330*/  EXIT ;  /* 0x000000000000794d */ /* 0x000fea0003800000 */
.L_x_8:
[----:B0-----:R-:W-:Y:S01]  /*4340*/  ULDC.64 UR4, c[0x0][0x650] ;  /* 0x0001940000047ab9 */ /* 0x001fe20000000a00 */
        /* <DEDUP_REMOVED lines=25> */
.L_x_107:
[----:B------:R-:W0:Y:S01]  /*44e0*/  LDC.64 R28, c[0x0][0x640] ;  /* 0x00019000ff1c7b82 */ /* 0x000e220000000a00 */
[-CC-:B------:R-:W-:Y:S01]  /*44f0*/  SHF.R.U64 R22, R12, R6.reuse, R13.reuse ;  /* 0x000000060c167219 */ /* 0x180fe2000000120d */
[----:B------:R-:W-:Y:S01]  /*4500*/  IMAD.MOV.U32 R30, RZ, RZ, 0x1 ;  /* 0x00000001ff1e7424 */ /* 0x000fe200078e00ff */
[----:B------:R-:W-:Y:S02]  /*4510*/  SHF.R.U32.HI R6, RZ, R6, R13 ;  /* 0x00000006ff067219 */ /* 0x000fe4000001160d */
        /* <DEDUP_REMOVED lines=8> */
[----:B------:R-:W-:Y:S01]  /*45a0*/  IMAD.IADD R9, R9, 0x1, R11 ;  /* 0x0000000109097824 */ /* 0x000fe200078e020b */
[----:B0-----:R-:W-:-:S04]  /*45b0*/  ISETP.NE.U32.AND P0, PT, R28, RZ, PT ;  /* 0x000000ff1c00720c */ /* 0x001fc80003f05070 */
[----:B------:R-:W-:Y:S02]  /*45c0*/  ISETP.NE.AND.EX P0, PT, R29, RZ, PT, P0 ;  /* 0x000000ff1d00720c */ /* 0x000fe40003f05300 */
[----:B------:R-:W0:Y:S01]  /*45d0*/  LDC R20, c[0x0][0x600] ;  /* 0x00018000ff147b82 */ /* 0x000e220000000800 */
[-CC-:B-1----:R-:W-:Y:S01]  /*45e0*/  SHF.R.U64 R14, R8, R10.reuse, R9.reuse ;  /* 0x0000000a080e7219 */ /* 0x182fe20000001209 */
[----:B------:R-:W-:Y:S01]  /*45f0*/  IMAD.MOV.U32 R8, RZ, RZ, -0x1 ;  /* 0xffffffffff087424 */ /* 0x000fe200078e00ff */
[----:B------:R-:W-:-:S05]  /*4600*/  SHF.R.U32.HI R9, RZ, R10, R9 ;  /* 0x0000000aff097219 */ /* 0x000fca0000011609 */
[----:B------:R-:W1:Y:S01]  /*4610*/  LDC R24, c[0x0][0x648] ;  /* 0x00019200ff187b82 */ /* 0x000e620000000800 */
[-CC-:B--2---:R-:W-:Y:S02]  /*4620*/  SHF.R.U64 R23, R14, R12.reuse, R9.reuse ;  /* 0x0000000c0e177219 */ /* 0x184fe40000001209 */
[----:B------:R-:W-:-:S05]  /*4630*/  SHF.R.U32.HI R6, RZ, R12, R9 ;  /* 0x0000000cff067219 */ /* 0x000fca0000011609 */
[----:B------:R-:W2:Y:S01]  /*4640*/  LDC R26, c[0x0][0x638] ;  /* 0x00018e00ff1a7b82 */ /* 0x000ea20000000800 */
[-C--:B---3--:R-:W-:Y:S02]  /*4650*/  SHF.L.U32 R8, R8, R27.reuse, RZ ;  /* 0x0000001b08087219 */ /* 0x088fe400000006ff */
[-CC-:B------:R-:W-:Y:S02]  /*4660*/  SHF.R.U64 R25, R23, R27.reuse, R6.reuse ;  /* 0x0000001b17197219 */ /* 0x180fe40000001206 */
[----:B------:R-:W-:Y:S02]  /*4670*/  LOP3.LUT R32, RZ, R8, RZ, 0x33, !PT ;  /* 0x00000008ff207212 */ /* 0x000fe400078e33ff */
[----:B------:R-:W-:Y:S01]  /*4680*/  SHF.R.U32.HI R9, RZ, R27, R6 ;  /* 0x0000001bff097219 */ /* 0x000fe20000011606 */
[----:B------:R-:W3:Y:S01]  /*4690*/  LDC R31, c[0x0][0x610] ;  /* 0x00018400ff1f7b82 */ /* 0x000ee20000000800 */
[----:B------:R-:W-:Y:S01]  /*46a0*/  IMAD.MOV.U32 R8, RZ, RZ, R25 ;  /* 0x000000ffff087224 */ /* 0x000fe200078e0019 */
[----:B------:R-:W-:Y:S06]  /*46b0*/  @!P0 BRA `(.L_x_108) ;  /* 0x0000000000288947 */ /* 0x000fec0003800000 */
        /* <DEDUP_REMOVED lines=10> */
.L_x_108:
[----:B------:R-:W-:Y:S01]  /*4760*/  ISETP.NE.AND P0, PT, R2, 0x1, PT ;  /* 0x000000010200780c */ /* 0x000fe20003f05270 */
[----:B------:R-:W-:Y:S01]  /*4770*/  IMAD.MOV.U32 R13, RZ, RZ, R22 ;  /* 0x000000ffff0d7224 */ /* 0x000fe200078e0016 */
[----:B-1----:R-:W-:Y:S01]  /*4780*/  SHF.R.U64 R6, R8, R24, R9 ;  /* 0x0000001808067219 */ /* 0x002fe20000001209 */
[----:B0-----:R-:W-:Y:S01]  /*4790*/  VIADD R9, R20, 0xffffffff ;  /* 0xffffffff14097836 */ /* 0x001fe20000000000 */
[----:B------:R-:W-:Y:S02]  /*47a0*/  SHF.L.U32 R30, R30, R27, RZ ;  /* 0x0000001b1e1e7219 */ /* 0x000fe400000006ff */
[----:B------:R-:W-:Y:S01]  /*47b0*/  LOP3.LUT R5, R23, R32, RZ, 0xc0, !PT ;  /* 0x0000002017057212 */ /* 0x000fe200078ec0ff */
[----:B------:R-:W-:-:S04]  /*47c0*/  IMAD.MOV R8, RZ, RZ, -R6 ;  /* 0x000000ffff087224 */ /* 0x000fc800078e0a06 */
[----:B------:R-:W-:Y:S01]  /*47d0*/  IMAD R6, R30, R6, R5 ;  /* 0x000000061e067224 */ /* 0x000fe200078e0205 */
[----:B------:R-:W-:Y:S01]  /*47e0*/  LOP3.LUT R5, R14, R9, RZ, 0xc0, !PT ;  /* 0x000000090e057212 */ /* 0x000fe200078ec0ff */
[----:B------:R-:W-:Y:S02]  /*47f0*/  @P0 IMAD R3, R7, R21, R4 ;  /* 0x0000001507030224 */ /* 0x000fe400078e0204 */
[----:B--2---:R-:W-:Y:S02]  /*4800*/  IMAD R4, R8, R26, R25 ;  /* 0x0000001a08047224 */ /* 0x004fe400078e0219 */
[----:B---3--:R-:W-:Y:S02]  /*4810*/  IMAD R3, R6, R31, R3 ;  /* 0x0000001f06037224 */ /* 0x008fe400078e0203 */
[----:B------:R-:W-:Y:S02]  /*4820*/  IMAD R4, R4, R20, R5 ;  /* 0x0000001404047224 */ /* 0x000fe400078e0205 */
[----:B------:R-:W-:-:S03]  /*4830*/  IMAD.MOV.U32 R6, RZ, RZ, 0x1 ;  /* 0x00000001ff067424 */ /* 0x000fc600078e00ff */
[----:B------:R-:W-:Y:S02]  /*4840*/  SEL R20, R4, R3, !P0 ;  /* 0x0000000304147207 */ /* 0x000fe40004000000 */
[----:B------:R-:W-:-:S07]  /*4850*/  SEL R11, R3, R4, !P0 ;  /* 0x00000004030b7207 */ /* 0x000fce0004000000 */
.L_x_106:
[----:B------:R-:W-:-:S08]  /*4860*/  NOP ;  /* 0x0000000000007918 */ /* 0x000fd00000000000 */
[----:B------:R-:W0:-:S00]  /*4870*/  USETMAXREG.DEALLOC.CTAPOOL 0x28 ;  /* 0x00000028000079c8 */ /* 0x000e0000080e0500 */
[----:B0-----:R-:W-:-:S13]  /*4880*/  ISETP.NE.AND P0, PT, R0, RZ, PT ;  /* 0x000000ff0000720c */ /* 0x001fda0003f05270 */
[----:B------:R-:W-:Y:S05]  /*4890*/  @P0 EXIT ;  /* 0x000000000000094d */ /* 0x000fea0003800000 */
[----:B------:R-:W-:Y:S01]  /*48a0*/  LOP3.LUT P0, RZ, R6, 0xff, RZ, 0xc0, !PT ;  /* 0x000000ff06ff7812 */ /* 0x000fe2000780c0ff */
[----:B------:R-:W-:Y:S02]  /*48b0*/  IMAD.MOV.U32 R0, RZ, RZ, 0x1 ;  /* 0x00000001ff007424 */ /* 0x000fe400078e00ff */
[----:B------:R-:W-:-:S10]  /*48c0*/  IMAD.MOV.U32 R12, RZ, RZ, RZ ;  /* 0x000000ffff0c7224 */ /* 0x000fd400078e00ff */
[----:B------:R-:W-:Y:S05]  /*48d0*/  @!P0 BRA `(.L_x_109) ;  /* 0x0000000c00788947 */ /* 0x000fea0003800000 */
[----:B------:R-:W0:Y:S01]  /*48e0*/  LDC R0, c[0x0][0x28c] ;  /* 0x0000a300ff007b82 */ /* 0x000e220000000800 */
[----:B------:R-:W-:Y:S01]  /*48f0*/  ULDC UR5, c[0x0][0x658] ;  /* 0x0001960000057ab9 */ /* 0x000fe20000000800 */
[----:B------:R-:W-:Y:S01]  /*4900*/  UMOV UR11, 0xffffffff ;  /* 0xffffffff000b7882 */ /* 0x000fe20000000000 */
[----:B------:R-:W-:Y:S01]  /*4910*/  UMOV UR15, 0x1 ;  /* 0x00000001000f7882 */ /* 0x000fe20000000000 */
[----:B------:R-:W-:Y:S01]  /*4920*/  USHF.L.U32 UR11, UR11, UR5, URZ ;  /* 0x000000050b0b7299 */ /* 0x000fe2000800063f */
[----:B------:R-:W-:Y:S01]  /*4930*/  BSSY B0, `(.L_x_109) ;  /* 0x00000d8000007945 */ /* 0x000fe20003800000 */
[----:B------:R-:W-:Y:S01]  /*4940*/  ULDC UR9, c[0x0][0xc] ;  /* 0x0000030000097ab9 */ /* 0x000fe20000000800 */
[----:B------:R-:W-:Y:S01]  /*4950*/  ULDC UR12, c[0x0][0x10] ;  /* 0x00000400000c7ab9 */ /* 0x000fe20000000800 */
[----:B------:R-:W1:Y:S01]  /*4960*/  S2UR UR8, SR_CgaCtaId ;  /* 0x00000000000879c3 */ /* 0x000e620000008800 */
[----:B------:R-:W-:Y:S01]  /*4970*/  USHF.L.U32 UR5, UR15, UR5, URZ ;  /* 0x000000050f057299 */ /* 0x000fe2000800063f */
[----:B------:R-:W-:Y:S01]  /*4980*/  IMAD.MOV.U32 R10, RZ, RZ, 0x1 ;  /* 0x00000001ff0a7424 */ /* 0x000fe200078e00ff */
[----:B------:R-:W-:Y:S01]  /*4990*/  LOP3.LUT R9, R19, 0x2, RZ, 0xfc, !PT ;  /* 0x0000000213097812 */ /* 0x000fe200078efcff */
[----:B------:R-:W-:Y:S01]  /*49a0*/  IMAD.MOV.U32 R12, RZ, RZ, RZ ;  /* 0x000000ffff0c7224 */ /* 0x000fe200078e00ff */
[----:B------:R-:W-:Y:S01]  /*49b0*/  ULDC UR4, c[0x0][0x600] ;  /* 0x0001800000047ab9 */ /* 0x000fe20000000800 */
[----:B------:R-:W-:Y:S01]  /*49c0*/  UMOV UR20, 0x5 ;  /* 0x0000000500147882 */ /* 0x000fe20000000000 */
[----:B------:R-:W-:Y:S01]  /*49d0*/  UIADD3 UR4, UR4, -0x1, URZ ;  /* 0xffffffff04047890 */ /* 0x000fe2000fffe03f */
[----:B------:R-:W-:Y:S01]  /*49e0*/  ULDC.64 UR28, c[0x0][0x198] ;  /* 0x00006600001c7ab9 */ /* 0x000fe20000000a00 */
[----:B0-----:R-:W-:-:S05]  /*49f0*/  VIADD R0, R0, 0x3f ;  /* 0x0000003f00007836 */ /* 0x001fca0000000000 */
[----:B------:R-:W-:Y:S01]  /*4a00*/  SHF.R.S32.HI R3, RZ, 0x1f, R0 ;  /* 0x0000001fff037819 */ /* 0x000fe20000011400 */
[----:B-1----:R-:W-:-:S03]  /*4a10*/  ULOP3.LUT UR10, UR8, 0x1, URZ, 0xc0, !UPT ;  /* 0x00000001080a7892 */ /* 0x002fc6000f8ec03f */
[----:B------:R-:W-:Y:S01]  /*4a20*/  LEA.HI R3, R3, R0, RZ, 0x6 ;  /* 0x0000000003037211 */ /* 0x000fe200078f30ff */
[----:B------:R-:W-:Y:S01]  /*4a30*/  USHF.L.U32 UR7, UR8, 0xb, URZ ;  /* 0x0000000b08077899 */ /* 0x000fe2000800063f */
[----:B------:R-:W-:Y:S01]  /*4a40*/  IMAD.MOV.U32 R0, RZ, RZ, 0x1 ;  /* 0x00000001ff007424 */ /* 0x000fe200078e00ff */
[----:B------:R-:W-:Y:S01]  /*4a50*/  USHF.R.U32.HI UR27, URZ, 0x1, UR8 ;  /* 0x000000013f1b7899 */ /* 0x000fe20008011608 */
[----:B------:R-:W-:Y:S01]  /*4a60*/  SHF.R.S32.HI R3, RZ, 0x6, R3 ;  /* 0x00000006ff037819 */ /* 0x000fe20000011403 */
[----:B------:R-:W-:Y:S02]  /*4a70*/  USHF.L.U32 UR6, UR8, 0x5, URZ ;  /* 0x0000000508067899 */ /* 0x000fe4000800063f */
[----:B------:R-:W-:Y:S02]  /*4a80*/  ULOP3.LUT UR8, UR8, 0xfffffffe, URZ, 0xc0, !UPT ;  /* 0xfffffffe08087892 */ /* 0x000fe4000f8ec03f */
[----:B------:R-:W-:Y:S01]  /*4a90*/  UISETP.GT.U32.AND UP0, UPT, UR10, 0xffff, UPT ;  /* 0x0000ffff0a00788c */ /* 0x000fe2000bf04070 */
[----:B------:R-:W-:Y:S01]  /*4aa0*/  VIADD R8, R3, 0x1 ;  /* 0x0000000103087836 */ /* 0x000fe20000000000 */
[----:B------:R-:W-:-:S02]  /*4ab0*/  ULOP3.LUT UR13, UR7, 0x800, URZ, 0xc0, !UPT ;  /* 0x00000800070d7892 */ /* 0x000fc4000f8ec03f */
[----:B------:R-:W-:Y:S02]  /*4ac0*/  ULOP3.LUT UR7, URZ, UR11, URZ, 0x33, !UPT ;  /* 0x0000000b3f077292 */ /* 0x000fe4000f8e333f */
[----:B------:R-:W-:Y:S02]  /*4ad0*/  USHF.L.U32 UR14, UR15, UR8, URZ ;  /* 0x000000080f0e7299 */ /* 0x000fe4000800063f */
[----:B------:R-:W-:Y:S02]  /*4ae0*/  ULOP3.LUT UR11, UR8, 0x1, URZ, 0xfc, !UPT ;  /* 0x00000001080b7892 */ /* 0x000fe4000f8efc3f */
[----:B------:R-:W-:Y:S02]  /*4af0*/  UIMAD.WIDE.U32 UR8, UR9, UR12, URZ ;  /* 0x0000000c090872a5 */ /* 0x000fe4000f8e003f */
[----:B------:R-:W-:Y:S01]  /*4b00*/  USEL UR10, UR10, 0xffff, !UP0 ;  /* 0x0000ffff0a0a7887 */ /* 0x000fe2000c000000 */
[----:B------:R-:W-:Y:S01]  /*4b10*/  ULDC UR12, c[0x0][0x14] ;  /* 0x00000500000c7ab9 */ /* 0x000fe20000000800 */
[----:B------:R-:W-:-:S02]  /*4b20*/  USHF.L.U32 UR11, UR15, UR11, URZ ;  /* 0x0000000b0f0b7299 */ /* 0x000fc4000800063f */
[----:B------:R-:W-:Y:S02]  /*4b30*/  UIMAD.WIDE.U32 UR24, UR8, UR12, URZ ;  /* 0x0000000c081872a5 */ /* 0x000fe4000f8e003f */
[----:B------:R-:W-:Y:S02]  /*4b40*/  UIMAD UR15, UR9, UR12, URZ ;  /* 0x0000000c090f72a4 */ /* 0x000fe4000f8e023f */
[----:B------:R-:W-:Y:S02]  /*4b50*/  ULOP3.LUT UR10, UR10, 0xffff, URZ, 0xc0, !UPT ;  /* 0x0000ffff0a0a7892 */ /* 0x000fe4000f8ec03f */
[----:B------:R-:W-:Y:S02]  /*4b60*/  ULEA UR30, UR27, 0x200, 0xc ;  /* 0x000002001b1e7891 */ /* 0x000fe4000f8e603f */
[----:B------:R-:W-:Y:S02]  /*4b70*/  ULOP3.LUT UR6, UR6, 0x20, URZ, 0xc0, !UPT ;  /* 0x0000002006067892 */ /* 0x000fe4000f8ec03f */
[----:B------:R-:W-:-:S02]  /*4b80*/  ULOP3.LUT UR13, UR13, 0x24200, URZ, 0xfc, !UPT ;  /* 0x000242000d0d7892 */ /* 0x000fc4000f8efc3f */
[----:B------:R-:W-:Y:S02]  /*4b90*/  ULOP3.LUT UR14, UR14, UR11, URZ, 0xfc, !UPT ;  /* 0x0000000b0e0e7292 */ /* 0x000fe4000f8efc3f */
[----:B------:R-:W-:Y:S02]  /*4ba0*/  UIADD3 UR15, UR25, UR15, URZ ;  /* 0x0000000f190f7290 */ /* 0x000fe4000fffe03f */
[----:B------:R-:W-:-:S12]  /*4bb0*/  USHF.L.U32 UR20, UR20, UR10, URZ ;  /* 0x0000000a14147299 */ /* 0x000fd8000800063f */
.L_x_120:
[----:B------:R-:W-:-:S03]  /*4bc0*/  UMOV UR8, 0xffffffff ;  /* 0xffffffff00087882 */ /* 0x000fc60000000000 */
[----:B------:R-:W-:Y:S05]  /*4bd0*/  BRA.DIV UR8, `(.L_x_110) ;  /* 0x0000001608987947 */ /* 0x000fea000b800000 */
[----:B------:R-:W-:-:S13]  /*4be0*/  ELECT P6, URZ, PT ;  /* 0x00000000003f782f */ /* 0x000fda00038c0000 */
.L_x_145:
[----:B------:R-:W0:Y:S01]  /*4bf0*/  LDC R4, c[0x0][0x28c] ;  /* 0x0000a300ff047b82 */ /* 0x000e220000000800 */
[----:B------:R-:W-:Y:S01]  /*4c00*/  BSSY B1, `(.L_x_111) ;  /* 0x0000039000017945 */ /* 0x000fe20003800000 */
[----:B0-----:R-:W-:-:S13]  /*4c10*/  ISETP.LT.OR P6, PT, R4, 0x1, !P6 ;  /* 0x000000010400780c */ /* 0x001fda00077c1670 */
[----:B------:R-:W-:Y:S05]  /*4c20*/  @P6 BRA `(.L_x_112) ;  /* 0x0000000000d86947 */ /* 0x000fea0003800000 */
[----:B------:R-:W-:Y:S01]  /*4c30*/  LEA R11, R11, UR27, 0x1 ;  /* 0x0000001b0b0b7c11 */ /* 0x000fe2000f8e08ff */
[----:B------:R-:W-:Y:S01]  /*4c40*/  IMAD.MOV.U32 R22, RZ, RZ, RZ ;  /* 0x000000ffff167224 */ /* 0x000fe200078e00ff */
[----:B------:R-:W-:Y:S01]  /*4c50*/  LEA R20, R20, UR6, 0x6 ;  /* 0x0000000614147c11 */ /* 0x000fe2000f8e30ff */
[----:B------:R-:W-:Y:S02]  /*4c60*/  IMAD.MOV.U32 R4, RZ, RZ, R8 ;  /* 0x000000ffff047224 */ /* 0x000fe400078e0008 */
[----:B------:R-:W-:Y:S02]  /*4c70*/  IMAD.MOV.U32 R5, RZ, RZ, R0 ;  /* 0x000000ffff057224 */ /* 0x000fe400078e0000 */
[----:B------:R-:W-:Y:S02]  /*4c80*/  IMAD.MOV.U32 R6, RZ, RZ, R12 ;  /* 0x000000ffff067224 */ /* 0x000fe400078e000c */
[----:B------:R-:W-:-:S07]  /*4c90*/  IMAD.SHL.U32 R15, R11, 0x40, RZ ;  /* 0x000000400b0f7824 */ /* 0x000fce00078e00ff */
.L_x_115:
[----:B------:R-:W0:Y:S01]  /*4ca0*/  S2R R14, SR_CgaCtaId ;  /* 0x00000000000e7919 */ /* 0x000e220000008800 */
[----:B------:R-:W-:Y:S02]  /*4cb0*/  MOV R7, 0x400 ;  /* 0x0000040000077802 */ /* 0x000fe40000000f00 */
[----:B------:R-:W-:-:S13]  /*4cc0*/  LOP3.LUT P1, RZ, R18, 0x7f, RZ, 0xc0, !PT ;  /* 0x0000007f12ff7812 */ /* 0x000fda000782c0ff */
[----:B------:R-:W1:Y:S01]  /*4cd0*/  @!P1 LDC R11, c[0x0][0x500] ;  /* 0x00014000ff0b9b82 */ /* 0x000e620000000800 */
[----:B0-----:R-:W-:Y:S02]  /*4ce0*/  LEA R21, R14, R7, 0x18 ;  /* 0x000000070e157211 */ /* 0x001fe400078ec0ff */
[----:B------:R-:W-:-:S03]  /*4cf0*/  SHF.L.U32 R7, R5, 0x1f, RZ ;  /* 0x0000001f05077819 */ /* 0x000fc600000006ff */
[----:B------:R-:W-:-:S04]  /*4d00*/  IMAD R14, R6, 0x8, R21 ;  /* 0x00000008060e7824 */ /* 0x000fc800078e0215 */
[----:B------:R-:W0:Y:S02]  /*4d10*/  SYNCS.PHASECHK.TRANS64.TRYWAIT P0, [R14+URZ+0x90], R7 ;  /* 0x000090070e0075a7 */ /* 0x000e24000800017f */
[----:B01----:R-:W-:Y:S05]  /*4d20*/  @!P0 BRA `(.L_x_113) ;  /* 0x0000001400648947 */ /* 0x003fea0003800000 */
.L_x_146:
[----:B0-----:R-:W-:Y:S01]  /*4d30*/  PRMT R7, R9, 0x9910, RZ ;  /* 0x0000991009077816 */ /* 0x001fe200000000ff */
[----:B------:R0:W-:Y:S03]  /*4d40*/  @!P1 SYNCS.ARRIVE.TRANS64 RZ, [R14+URZ], R11 ;  /* 0x0000000b0eff99a7 */ /* 0x0001e6000800003f */
[----:B------:R-:W-:-:S13]  /*4d50*/  ISETP.NE.AND P0, PT, R7, 0x2, PT ;  /* 0x000000020700780c */ /* 0x000fda0003f05270 */
[----:B0-----:R-:W-:Y:S05]  /*4d60*/  @P0 BRA `(.L_x_114) ;  /* 0x0000000000040947 */ /* 0x001fea0003800000 */
[----:B------:R-:W-:Y:S01]  /*4d70*/  BPT.TRAP 0x1 ;  /* 0x000000040000795c */ /* 0x000fe20000300000 */
.L_x_114:
[----:B------:R-:W-:Y:S01]  /*4d80*/  R2UR UR11, R6 ;  /* 0x00000000060b72ca */ /* 0x000fe200000e0000 */
[----:B------:R-:W-:Y:S01]  /*4d90*/  VIADD R4, R4, 0xffffffff ;  /* 0xffffffff04047836 */ /* 0x000fe20000000000 */
[----:B------:R-:W-:Y:S01]  /*4da0*/  R2UR UR22, R21 ;  /* 0x00000000151672ca */ /* 0x000fe200000e0000 */
[----:B------:R-:W-:Y:S01]  /*4db0*/  UIADD3 UR16, UP0, UR28, 0xf0, URZ ;  /* 0x000000f01c107890 */ /* 0x000fe2000ff1e03f */
[----:B------:R-:W-:Y:S01]  /*4dc0*/  R2UR UR23, R15 ;  /* 0x000000000f1772ca */ /* 0x000fe200000e0000 */
[----:B------:R-:W-:Y:S01]  /*4dd0*/  UIADD3 UR32, UP1, UR28, 0x1f0, URZ ;  /* 0x000001f01c207890 */ /* 0x000fe2000ff3e03f */
[----:B------:R-:W-:Y:S01]  /*4de0*/  R2UR UR9, R14 ;  /* 0x000000000e0972ca */ /* 0x000fe200000e0000 */
[----:B------:R-:W-:Y:S01]  /*4df0*/  UIADD3.X UR17, URZ, UR29, URZ, UP0, !UPT ;  /* 0x0000001d3f117290 */ /* 0x000fe200087fe43f */
[----:B------:R-:W-:Y:S01]  /*4e00*/  R2UR UR10, R22 ;  /* 0x00000000160a72ca */ /* 0x000fe200000e0000 */
[----:B------:R-:W-:Y:S01]  /*4e10*/  UPRMT UR21, URZ, 0x5410, UR20 ;  /* 0x000054103f157896 */ /* 0x000fe20008000014 */
[----:B------:R-:W-:Y:S01]  /*4e20*/  R2UR UR12, R13 ;  /* 0x000000000d0c72ca */ /* 0x000fe200000e0000 */
[----:B------:R-:W-:Y:S01]  /*4e30*/  VIADD R6, R6, 0x1 ;  /* 0x0000000106067836 */ /* 0x000fe20000000000 */
[----:B------:R-:W-:Y:S01]  /*4e40*/  R2UR UR26, R20 ;  /* 0x00000000141a72ca */ /* 0x000fe200000e0000 */
[----:B------:R-:W-:Y:S01]  /*4e50*/  ULEA UR8, UR11, UR30, 0xd ;  /* 0x0000001e0b087291 */ /* 0x000fe2000f8e683f */
[----:B------:R-:W-:Y:S01]  /*4e60*/  ISETP.GT.AND P1, PT, R4, 0x1, PT ;  /* 0x000000010400780c */ /* 0x000fe20003f24270 */
[----:B------:R-:W-:Y:S01]  /*4e70*/  ULEA UR11, UR11, UR13, 0xc ;  /* 0x0000000d0b0b7291 */ /* 0x000fe2000f8e603f */
[----:B------:R-:W-:Y:S01]  /*4e80*/  ISETP.NE.AND P0, PT, R6, 0x12, PT ;  /* 0x000000120600780c */ /* 0x000fe20003f05270 */
[----:B------:R-:W-:Y:S01]  /*4e90*/  UIADD3 UR8, UR22, UR8, URZ ;  /* 0x0000000816087290 */ /* 0x000fe2000fffe03f */
[----:B------:R-:W-:Y:S01]  /*4ea0*/  VIADD R22, R22, 0x40 ;  /* 0x0000004016167836 */ /* 0x000fe20000000000 */
[----:B------:R-:W-:Y:S01]  /*4eb0*/  UIADD3 UR22, UR22, UR11, URZ ;  /* 0x0000000b16167290 */ /* 0x000fe2000fffe03f */
[----:B------:R-:W-:Y:S01]  /*4ec0*/  SEL R14, RZ, 0x1, P0 ;  /* 0x00000001ff0e7807 */ /* 0x000fe20000000000 */
[----:B------:R-:W-:Y:S01]  /*4ed0*/  UPRMT UR31, URZ, 0x5410, UR14 ;  /* 0x000054103f1f7896 */ /* 0x000fe2000800000e */
[----:B------:R-:W-:Y:S01]  /*4ee0*/  SEL R6, R6, RZ, P0 ;  /* 0x000000ff06067207 */ /* 0x000fe20000000000 */
[----:B------:R-:W-:Y:S01]  /*4ef0*/  UIADD3.X UR33, URZ, UR29, URZ, UP1, !UPT ;  /* 0x0000001d3f217290 */ /* 0x000fe20008ffe43f */
[----:B------:R-:W-:Y:S01]  /*4f00*/  LOP3.LUT R5, R5, R14, RZ, 0x3c, !PT ;  /* 0x0000000e05057212 */ /* 0x000fe200078e3cff */
[----:B------:R-:W-:Y:S01]  /*4f10*/  UMOV UR18, 0x0 ;  /* 0x0000000000127882 */ /* 0x000fe20000000000 */
[----:B------:R-:W-:Y:S01]  /*4f20*/  UMOV UR19, 0x10000000 ;  /* 0x1000000000137882 */ /* 0x000fe20000000000 */
[----:B------:R-:W-:-:S02]  /*4f30*/  UMOV UR11, UR23 ;  /* 0x00000017000b7c82 */ /* 0x000fc40008000000 */
[----:B------:R0:W-:Y:S02]  /*4f40*/  UTMALDG.3D.MULTICAST [UR8], [UR16], UR21, desc[UR18] ;  /* 0x00001208100073b4 */ /* 0x0001e40008011815 */
[----:B0-----:R-:W-:Y:S01]  /*4f50*/  UMOV UR8, UR22 ;  /* 0x0000001600087c82 */ /* 0x001fe20008000000 */
[----:B------:R-:W-:Y:S02]  /*4f60*/  UMOV UR11, UR26 ;  /* 0x0000001a000b7c82 */ /* 0x000fe40008000000 */
[----:B------:R0:W-:Y:S02]  /*4f70*/  UTMALDG.3D.MULTICAST [UR8], [UR32], UR31, desc[UR18] ;  /* 0x00001208200073b4 */ /* 0x0001e4000801181f */
[----:B0-----:R-:W-:Y:S05]  /*4f80*/  @P1 BRA `(.L_x_115) ;  /* 0xfffffffc00441947 */ /* 0x001fea000383ffff */
.L_x_112:
[----:B------:R-:W-:Y:S05]  /*4f90*/  BSYNC B1 ;  /* 0x0000000000017941 */ /* 0x000fea0003800000 */
.L_x_111:
[----:B------:R-:W-:Y:S01]  /*4fa0*/  LOP3.LUT P1, RZ, R10, 0xff, RZ, 0xc0, !PT ;  /* 0x000000ff0aff7812 */ /* 0x000fe2000782c0ff */
[C---:B------:R-:W-:Y:S01]  /*4fb0*/  IMAD.IADD R12, R3.reuse, 0x1, R12 ;  /* 0x00000001030c7824 */ /* 0x040fe200078e020c */
[----:B------:R-:W-:Y:S01]  /*4fc0*/  ULDC.64 UR8, c[0x0][0x650] ;  /* 0x0001940000087ab9 */ /* 0x000fe20000000a00 */
[C---:B------:R-:W-:Y:S01]  /*4fd0*/  ISETP.GE.U32.AND P2, PT, R3.reuse, 0x12, PT ;  /* 0x000000120300780c */ /* 0x040fe20003f46070 */
[----:B------:R-:W-:Y:S01]  /*4fe0*/  BSSY B1, `(.L_x_116) ;  /* 0x000006a000017945 */ /* 0x000fe20003800000 */
[----:B------:R-:W-:Y:S01]  /*4ff0*/  IMAD.MOV.U32 R11, RZ, RZ, -0x1 ;  /* 0xffffffffff0b7424 */ /* 0x000fe200078e00ff */
[----:B------:R-:W-:Y:S01]  /*5000*/  ISETP.GT.U32.AND P0, PT, R12, 0x11, PT ;  /* 0x000000110c00780c */ /* 0x000fe20003f04070 */
[----:B------:R-:W-:Y:S01]  /*5010*/  IMAD.MOV.U32 R20, RZ, RZ, -0x1 ;  /* 0xffffffffff147424 */ /* 0x000fe200078e00ff */
[----:B------:R-:W-:Y:S01]  /*5020*/  PRMT R10, RZ, 0x7610, R10 ;  /* 0x00007610ff0a7816 */ /* 0x000fe2000000000a */
[----:B------:R-:W-:Y:S01]  /*5030*/  IMAD.MOV.U32 R13, RZ, RZ, -0x1 ;  /* 0xffffffffff0d7424 */ /* 0x000fe200078e00ff */
[----:B------:R-:W-:-:S03]  /*5040*/  ISETP.LT.U32.AND P0, PT, R3, 0x12, P0 ;  /* 0x000000120300780c */ /* 0x000fc60000701070 */
[----:B------:R-:W0:Y:S01]  /*5050*/  @P1 S2R R5, SR_CgaCtaId ;  /* 0x0000000000051919 */ /* 0x000e220000008800 */
[----:B------:R-:W-:-:S04]  /*5060*/  @P1 MOV R4, 0x400 ;  /* 0x0000040000041802 */ /* 0x000fc80000000f00 */
[----:B0-----:R-:W-:Y:S01]  /*5070*/  @P1 LEA R6, R5, R4, 0x18 ;  /* 0x0000000405061211 */ /* 0x001fe200078ec0ff */
[----:B------:R-:W-:-:S03]  /*5080*/  IMAD.WIDE.U32 R4, R12, 0x38e38e39, RZ ;  /* 0x38e38e390c047825 */ /* 0x000fc600078e00ff */
[----:B------:R0:W-:Y:S01]  /*5090*/  @P1 SYNCS.ARRIVE.TRANS64.A1T0 RZ, [R6+URZ+0x138], RZ ;  /* 0x000138ff06ff19a7 */ /* 0x0001e2000810003f */
[----:B------:R-:W-:Y:S02]  /*50a0*/  IADD3 R16, P1, R16, UR24, RZ ;  /* 0x0000001810107c10 */ /* 0x000fe4000ff3e0ff */
[----:B------:R-:W-:Y:S02]  /*50b0*/  SHF.R.U32.HI R7, RZ, 0x2, R5 ;  /* 0x00000002ff077819 */ /* 0x000fe40000011605 */
[----:B------:R-:W-:Y:S02]  /*50c0*/  SEL R5, RZ, 0x1, !P0 ;  /* 0x00000001ff057807 */ /* 0x000fe40004000000 */
[----:B------:R-:W-:Y:S01]  /*50d0*/  IADD3.X R17, R17, UR15, RZ, P1, !PT ;  /* 0x0000000f11117c10 */ /* 0x000fe20008ffe4ff */
[----:B------:R-:W-:Y:S01]  /*50e0*/  IMAD R12, R7, -0x12, R12 ;  /* 0xffffffee070c7824 */ /* 0x000fe200078e020c */
[----:B------:R-:W-:Y:S02]  /*50f0*/  ISETP.GE.U32.AND P0, PT, R16, UR8, PT ;  /* 0x0000000810007c0c */ /* 0x000fe4000bf06070 */
[----:B------:R-:W-:-:S02]  /*5100*/  LOP3.LUT R0, R0, R5, RZ, 0x3c, !PT ;  /* 0x0000000500007212 */ /* 0x000fc400078e3cff */
[----:B------:R-:W-:Y:S02]  /*5110*/  ISETP.GE.U32.AND.EX P0, PT, R17, UR9, PT, P0 ;  /* 0x0000000911007c0c */ /* 0x000fe4000bf06100 */
[----:B------:R-:W-:Y:S02]  /*5120*/  @P2 LOP3.LUT R0, R0, 0x1, R7, 0x78, !PT ;  /* 0x0000000100002812 */ /* 0x000fe400078e7807 */
[----:B------:R-:W-:-:S09]  /*5130*/  PRMT R4, RZ, 0x7610, R4 ;  /* 0x00007610ff047816 */ /* 0x000fd20000000004 */
[----:B0-----:R-:W-:Y:S05]  /*5140*/  @P0 BRA `(.L_x_117) ;  /* 0x00000004004c0947 */ /* 0x001fea0003800000 */
[----:B------:R-:W0:Y:S01]  /*5150*/  S2R R14, SR_CTAID.X ;  /* 0x00000000000e7919 */ /* 0x000e220000002500 */
[----:B------:R-:W-:Y:S01]  /*5160*/  ULDC.64 UR8, c[0x0][0x628] ;  /* 0x00018a0000087ab9 */ /* 0x000fe20000000a00 */
[----:B------:R-:W1:Y:S01]  /*5170*/  LDC R15, c[0x0][0x144] ;  /* 0x00005100ff0f7b82 */ /* 0x000e620000000800 */
[----:B------:R-:W-:Y:S01]  /*5180*/  ISETP.NE.U32.AND P0, PT, RZ, UR8, PT ;  /* 0x00000008ff007c0c */ /* 0x000fe2000bf05070 */
[----:B------:R-:W2:Y:S01]  /*5190*/  S2R R11, SR_CTAID.Y ;  /* 0x00000000000b7919 */ /* 0x000ea20000002600 */
[----:B------:R-:W-:Y:S01]  /*51a0*/  ULDC UR10, c[0x0][0x150] ;  /* 0x00005400000a7ab9 */ /* 0x000fe20000000800 */
[----:B------:R-:W-:Y:S01]  /*51b0*/  ULDC UR11, c[0x0][0x630] ;  /* 0x00018c00000b7ab9 */ /* 0x000fe20000000800 */
[----:B------:R-:W-:Y:S01]  /*51c0*/  ISETP.NE.AND.EX P0, PT, RZ, UR9, PT, P0 ;  /* 0x00000009ff007c0c */ /* 0x000fe2000bf05300 */
[----:B------:R-:W-:Y:S01]  /*51d0*/  IMAD.MOV.U32 R4, RZ, RZ, R16 ;  /* 0x000000ffff047224 */ /* 0x000fe200078e0010 */
[----:B0-----:R-:W-:-:S05]  /*51e0*/  I2FP.F32.U32 R5, R14 ;  /* 0x0000000e00057245 */ /* 0x001fca0000201000 */
[----:B------:R-:W-:Y:S01]  /*51f0*/  FMUL R20, R5, UR10 ;  /* 0x0000000a05147c20 */ /* 0x000fe20008400000 */
[----:B------:R-:W-:-:S05]  /*5200*/  IMAD.MOV.U32 R5, RZ, RZ, R17 ;  /* 0x000000ffff057224 */ /* 0x000fca00078e0011 */
[----:B--2---:R-:W-:Y:S05]  /*5210*/  @!P0 BRA `(.L_x_118) ;  /* 0x0000000000288947 */ /* 0x004fea0003800000 */
[----:B------:R-:W-:Y:S02]  /*5220*/  ULDC UR10, c[0x0][0x634] ;  /* 0x00018d00000a7ab9 */ /* 0x000fe40000000800 */
[----:B------:R-:W-:-:S05]  /*5230*/  IADD3 R5, P0, R16, UR10, RZ ;  /* 0x0000000a10057c10 */ /* 0x000fca000ff1e0ff */
[----:B------:R-:W-:-:S04]  /*5240*/  IMAD.X R13, RZ, RZ, R17, P0 ;  /* 0x000000ffff0d7224 */ /* 0x000fc800000e0611 */
[----:B------:R-:W-:-:S04]  /*5250*/  IMAD.WIDE.U32 R6, R13, UR8, RZ ;  /* 0x000000080d067c25 */ /* 0x000fc8000f8e00ff */
[----:B------:R-:W-:-:S04]  /*5260*/  IMAD.WIDE.U32 R6, P0, R5, UR9, R6 ;  /* 0x0000000905067c25 */ /* 0x000fc8000f800006 */
[----:B------:R-:W-:-:S04]  /*5270*/  IMAD.WIDE.U32 R4, R5, UR8, RZ ;  /* 0x0000000805047c25 */ /* 0x000fc8000f8e00ff */
[----:B------:R-:W-:Y:S01]  /*5280*/  IMAD.MOV.U32 R4, RZ, RZ, R7 ;  /* 0x000000ffff047224 */ /* 0x000fe200078e0007 */
[----:B------:R-:W-:Y:S01]  /*5290*/  IADD3 RZ, P1, R5, R6, RZ ;  /* 0x0000000605ff7210 */ /* 0x000fe20007f3e0ff */
[----:B------:R-:W-:-:S04]  /*52a0*/  IMAD.X R5, RZ, RZ, RZ, P0 ;  /* 0x000000ffff057224 */ /* 0x000fc800000e06ff */
[----:B------:R-:W-:-:S08]  /*52b0*/  IMAD.WIDE.U32.X R4, R13, UR9, R4, P1 ;  /* 0x000000090d047c25 */ /* 0x000fd000088e0404 */
.L_x_118:
[--C-:B------:R-:W-:Y:S01]  /*52c0*/  SHF.R.U64 R13, R4, UR11, R5.reuse ;  /* 0x0000000b040d7c19 */ /* 0x100fe20008001205 */
[----:B------:R-:W0:Y:S01]  /*52d0*/  F2I.U32.TRUNC.NTZ R20, R20 ;  /* 0x0000001400147305 */ /* 0x000e22000020f000 */
[----:B------:R-:W-:Y:S01]  /*52e0*/  SHF.R.U32.HI R4, RZ, UR11, R5 ;  /* 0x0000000bff047c19 */ /* 0x000fe20008011605 */
[----:B------:R-:W-:Y:S01]  /*52f0*/  ULDC.64 UR8, c[0x0][0x620] ;  /* 0x0001880000087ab9 */ /* 0x000fe20000000a00 */
[----:B------:R-:W-:Y:S01]  /*5300*/  IADD3 R7, P0, RZ, -R13, RZ ;  /* 0x8000000dff077210 */ /* 0x000fe20007f1e0ff */
[----:B------:R-:W-:Y:S01]  /*5310*/  ULDC.64 UR10, c[0x0][0x640] ;  /* 0x00019000000a7ab9 */ /* 0x000fe20000000a00 */
[----:B------:R-:W2:Y:S03]  /*5320*/  LDC R22, c[0x0][0x148] ;  /* 0x00005200ff167b82 */ /* 0x000ea60000000800 */
[----:B------:R-:W-:Y:S01]  /*5330*/  IMAD.X R4, RZ, RZ, ~R4, P0 ;  /* 0x000000ffff047224 */ /* 0x000fe200000e0e04 */
[----:B------:R-:W-:-:S03]  /*5340*/  ISETP.NE.U32.AND P0, PT, RZ, UR10, PT ;  /* 0x0000000aff007c0c */ /* 0x000fc6000bf05070 */
[----:B------:R-:W-:Y:S01]  /*5350*/  IMAD R6, R4, UR8, RZ ;  /* 0x0000000804067c24 */ /* 0x000fe2000f8e02ff */
[----:B------:R-:W-:Y:S01]  /*5360*/  ISETP.NE.AND.EX P0, PT, RZ, UR11, PT, P0 ;  /* 0x0000000bff007c0c */ /* 0x000fe2000bf05300 */
[----:B------:R-:W-:Y:S01]  /*5370*/  IMAD.WIDE.U32 R4, R7, UR8, R16 ;  /* 0x0000000807047c25 */ /* 0x000fe2000f8e0010 */
[----:B------:R-:W-:-:S03]  /*5380*/  ULDC UR8, c[0x0][0x618] ;  /* 0x0001860000087ab9 */ /* 0x000fc60000000800 */
[----:B------:R-:W-:Y:S01]  /*5390*/  IMAD R7, R7, UR9, R6 ;  /* 0x0000000907077c24 */ /* 0x000fe2000f8e0206 */
[----:B------:R-:W-:Y:S01]  /*53a0*/  ULDC UR9, c[0x0][0x154] ;  /* 0x0000550000097ab9 */ /* 0x000fe20000000800 */
[----:B0-----:R-:W-:Y:S02]  /*53b0*/  IMAD.MOV R6, RZ, RZ, -R20 ;  /* 0x000000ffff067224 */ /* 0x001fe400078e0a14 */
[----:B------:R-:W-:Y:S02]  /*53c0*/  IMAD.IADD R5, R5, 0x1, R7 ;  /* 0x0000000105057824 */ /* 0x000fe400078e0207 */
[----:B-1----:R-:W-:Y:S01]  /*53d0*/  IMAD R14, R15, R6, R14 ;  /* 0x000000060f0e7224 */ /* 0x002fe200078e020e */
[----:B------:R-:W-:Y:S02]  /*53e0*/  I2FP.F32.U32 R6, R11 ;  /* 0x0000000b00067245 */ /* 0x000fe40000201000 */
[--C-:B------:R-:W-:Y:S02]  /*53f0*/  SHF.R.U64 R15, R4, UR8, R5.reuse ;  /* 0x00000008040f7c19 */ /* 0x100fe40008001205 */
[----:B------:R-:W-:Y:S01]  /*5400*/  SHF.R.U32.HI R4, RZ, UR8, R5 ;  /* 0x00000008ff047c19 */ /* 0x000fe20008011605 */
[----:B------:R-:W-:Y:S01]  /*5410*/  FMUL R6, R6, UR9 ;  /* 0x0000000906067c20 */ /* 0x000fe20008400000 */
[----:B------:R-:W-:-:S02]  /*5420*/  ULDC UR8, c[0x0][0x608] ;  /* 0x0001820000087ab9 */ /* 0x000fc40000000800 */
[--C-:B------:R-:W-:Y:S01]  /*5430*/  SHF.R.U64 R21, R15, UR8, R4.reuse ;  /* 0x000000080f157c19 */ /* 0x100fe20008001204 */
[----:B------:R0:W1:Y:S01]  /*5440*/  F2I.U32.TRUNC.NTZ R24, R6 ;  /* 0x0000000600187305 */ /* 0x000062000020f000 */
[----:B------:R-:W-:Y:S01]  /*5450*/  SHF.R.U32.HI R4, RZ, UR8, R4 ;  /* 0x00000008ff047c19 */ /* 0x000fe20008011604 */
[----:B------:R-:W-:-:S03]  /*5460*/  ULDC UR8, c[0x0][0x658] ;  /* 0x0001960000087ab9 */ /* 0x000fc60000000800 */
[--C-:B------:R-:W-:Y:S02]  /*5470*/  SHF.R.U64 R20, R21, UR8, R4.reuse ;  /* 0x0000000815147c19 */ /* 0x100fe40008001204 */
[----:B------:R-:W-:-:S03]  /*5480*/  SHF.R.U32.HI R23, RZ, UR8, R4 ;  /* 0x00000008ff177c19 */ /* 0x000fc60008011604 */
[----:B------:R-:W-:Y:S02]  /*5490*/  IMAD.MOV.U32 R4, RZ, RZ, R20 ;  /* 0x000000ffff047224 */ /* 0x000fe400078e0014 */
[----:B------:R-:W-:Y:S01]  /*54a0*/  IMAD.MOV.U32 R5, RZ, RZ, R23 ;  /* 0x000000ffff057224 */ /* 0x000fe200078e0017 */
[----:B0-----:R-:W-:Y:S06]  /*54b0*/  @!P0 BRA `(.L_x_119) ;  /* 0x0000000000288947 */ /* 0x001fec0003800000 */
        /* <DEDUP_REMOVED lines=10> */
.L_x_119:
[----:B------:R-:W-:Y:S01]  /*5560*/  ISETP.NE.AND P0, PT, R2, 0x1, PT ;  /* 0x000000010200780c */ /* 0x000fe20003f05270 */
[----:B------:R-:W-:Y:S01]  /*5570*/  ULDC UR8, c[0x0][0x648] ;  /* 0x0001920000087ab9 */ /* 0x000fe20000000800 */
[----:B-1----:R-:W-:Y:S01]  /*5580*/  IMAD.MOV R24, RZ, RZ, -R24 ;  /* 0x000000ffff187224 */ /* 0x002fe200078e0a18 */
[----:B------:R-:W-:Y:S01]  /*5590*/  SHF.R.U64 R4, R4, UR8, R5 ;  /* 0x0000000804047c19 */ /* 0x000fe20008001205 */
[----:B------:R-:W-:Y:S01]  /*55a0*/  ULDC UR8, c[0x0][0x638] ;  /* 0x00018e0000087ab9 */ /* 0x000fe20000000800 */
[----:B------:R-:W-:Y:S01]  /*55b0*/  LOP3.LUT R21, R21, UR7, RZ, 0xc0, !PT ;  /* 0x0000000715157c12 */ /* 0x000fe2000f8ec0ff */
[----:B------:R-:W-:Y:S02]  /*55c0*/  ULDC UR9, c[0x0][0x610] ;  /* 0x0001840000097ab9 */ /* 0x000fe40000000800 */
[----:B------:R-:W-:Y:S02]  /*55d0*/  IMAD.MOV R5, RZ, RZ, -R4 ;  /* 0x000000ffff057224 */ /* 0x000fe400078e0a04 */
[----:B------:R-:W-:-:S02]  /*55e0*/  IMAD R21, R4, UR5, R21 ;  /* 0x0000000504157c24 */ /* 0x000fc4000f8e0215 */
[----:B------:R-:W-:Y:S01]  /*55f0*/  IMAD R20, R5, UR8, R20 ;  /* 0x0000000805147c24 */ /* 0x000fe2000f8e0214 */
[----:B------:R-:W-:Y:S01]  /*5600*/  ULDC UR8, c[0x0][0x600] ;  /* 0x0001800000087ab9 */ /* 0x000fe20000000800 */
[----:B--2---:R-:W-:Y:S01]  /*5610*/  @P0 IMAD R14, R22, R24, R11 ;  /* 0x00000018160e0224 */ /* 0x004fe200078e020b */
[----:B------:R-:W-:Y:S01]  /*5620*/  LOP3.LUT R11, R15, UR4, RZ, 0xc0, !PT ;  /* 0x000000040f0b7c12 */ /* 0x000fe2000f8ec0ff */
[----:B------:R-:W-:Y:S02]  /*5630*/  IMAD.MOV.U32 R4, RZ, RZ, 0x1 ;  /* 0x00000001ff047424 */ /* 0x000fe400078e00ff */
[----:B------:R-:W-:Y:S02]  /*5640*/  IMAD R14, R21, UR9, R14 ;  /* 0x00000009150e7c24 */ /* 0x000fe4000f8e020e */
[----:B------:R-:W-:-:S05]  /*5650*/  IMAD R11, R20, UR8, R11 ;  /* 0x00000008140b7c24 */ /* 0x000fca000f8e020b */
[----:B------:R-:W-:Y:S02]  /*5660*/  SEL R20, R11, R14, !P0 ;  /* 0x0000000e0b147207 */ /* 0x000fe40004000000 */
[----:B------:R-:W-:-:S07]  /*5670*/  SEL R11, R14, R11, !P0 ;  /* 0x0000000b0e0b7207 */ /* 0x000fce0004000000 */
.L_x_117:
[----:B------:R-:W-:Y:S05]  /*5680*/  BSYNC B1 ;  /* 0x0000000000017941 */ /* 0x000fea0003800000 */
.L_x_116:
[----:B------:R-:W-:-:S13]  /*5690*/  LOP3.LUT P0, RZ, R4, 0xff, RZ, 0xc0, !PT ;  /* 0x000000ff04ff7812 */ /* 0x000fda000780c0ff */
[----:B------:R-:W-:Y:S05]  /*56a0*/  @P0 BRA `(.L_x_120) ;  /* 0xfffffff400440947 */ /* 0x000fea000383ffff */
[----:B------:R-:W-:Y:S05]  /*56b0*/  BSYNC B0 ;  /* 0x0000000000007941 */ /* 0x000fea0003800000 */
.L_x_109:
[----:B------:R-:W-:-:S03]  /*56c0*/  UMOV UR8, 0xffffffff ;  /* 0xffffffff00087882 */ /* 0x000fc60000000000 */
[----:B------:R-:W-:Y:S05]  /*56d0*/  BRA.DIV UR8, `(.L_x_121) ;  /* 0x0000000e080c7947 */ /* 0x000fea000b800000 */
[----:B------:R-:W-:-:S13]  /*56e0*/  ELECT P6, URZ, PT ;  /* 0x00000000003f782f */ /* 0x000fda00038c0000 */
.L_x_149:
[----:B------:R-:W-:Y:S04]  /*56f0*/  BSSY B0, `(.L_x_122) ;  /* 0x00000a9000007945 */ /* 0x000fe80003800000 */
[----:B------:R-:W-:Y:S05]  /*5700*/  @!P6 BRA `(.L_x_123) ;  /* 0x00000008009ce947 */ /* 0x000fea0003800000 */
[----:B------:R-:W-:-:S04]  /*5710*/  LOP3.LUT R19, R19, 0x2, RZ, 0xfc, !PT ;  /* 0x0000000213137812 */ /* 0x000fc800078efcff */
[----:B------:R-:W-:-:S13]  /*5720*/  ISETP.NE.AND P0, PT, R19, 0x3, PT ;  /* 0x000000031300780c */ /* 0x000fda0003f05270 */
[----:B------:R-:W-:Y:S05]  /*5730*/  @!P0 BRA `(.L_x_124) ;  /* 0x0000000000048947 */ /* 0x000fea0003800000 */
[----:B------:R-:W-:Y:S01]  /*5740*/  BPT.TRAP 0x1 ;  /* 0x000000040000795c */ /* 0x000fe20000300000 */
.L_x_124:
[----:B------:R-:W0:Y:S01]  /*5750*/  S2R R3, SR_CgaCtaId ;  /* 0x0000000000037919 */ /* 0x000e220000008800 */
[----:B------:R-:W-:-:S04]  /*5760*/  MOV R2, 0x400 ;  /* 0x0000040000027802 */ /* 0x000fc80000000f00 */
[----:B0-----:R-:W-:Y:S02]  /*5770*/  LEA R3, R3, R2, 0x18 ;  /* 0x0000000203037211 */ /* 0x001fe400078ec0ff */
[----:B------:R-:W-:-:S03]  /*5780*/  SHF.L.U32 R2, R0, 0x1f, RZ ;  /* 0x0000001f00027819 */ /* 0x000fc600000006ff */
[----:B------:R-:W-:-:S04]  /*5790*/  VIADD R3, R3, 0x90 ;  /* 0x0000009003037836 */ /* 0x000fc80000000000 */
[C---:B------:R-:W-:Y:S02]  /*57a0*/  IMAD R7, R12.reuse, 0x8, R3 ;  /* 0x000000080c077824 */ /* 0x040fe400078e0203 */
[----:B------:R-:W-:Y:S02]  /*57b0*/  VIADD R12, R12, 0x1 ;  /* 0x000000010c0c7836 */ /* 0x000fe40000000000 */
[----:B------:R-:W0:Y:S03]  /*57c0*/  SYNCS.PHASECHK.TRANS64.TRYWAIT P0, [R7+URZ], R2 ;  /* 0x00000002070075a7 */ /* 0x000e26000800017f */
[----:B------:R-:W-:-:S04]  /*57d0*/  ISETP.NE.AND P1, PT, R12, 0x12, PT ;  /* 0x000000120c00780c */ /* 0x000fc80003f25270 */
[----:B------:R-:W-:Y:S02]  /*57e0*/  SEL R5, RZ, 0x1, P1 ;  /* 0x00000001ff057807 */ /* 0x000fe40000800000 */
[----:B------:R-:W-:Y:S02]  /*57f0*/  SEL R12, R12, RZ, P1 ;  /* 0x000000ff0c0c7207 */ /* 0x000fe40000800000 */
[----:B------:R-:W-:-:S03]  /*5800*/  LOP3.LUT R5, R0, R5, RZ, 0x3c, !PT ;  /* 0x0000000500057212 */ /* 0x000fc600078e3cff */
[----:B------:R-:W-:Y:S01]  /*5810*/  IMAD R9, R12, 0x8, R3 ;  /* 0x000000080c097824 */ /* 0x000fe200078e0203 */
[----:B------:R-:W-:Y:S01]  /*5820*/  SHF.L.U32 R4, R5, 0x1f, RZ ;  /* 0x0000001f05047819 */ /* 0x000fe200000006ff */
[----:B0-----:R-:W-:Y:S06]  /*5830*/  @!P0 BRA `(.L_x_125) ;  /* 0x0000000800d48947 */ /* 0x001fec0003800000 */
.L_x_150:
[----:B------:R-:W1:Y:S01]  /*5840*/  SYNCS.PHASECHK.TRANS64.TRYWAIT P0, [R9+URZ], R4 ;  /* 0x00000004090075a7 */ /* 0x000e62000800017f */
[----:B------:R-:W-:-:S05]  /*5850*/  VIADD R0, R12, 0x1 ;  /* 0x000000010c007836 */ /* 0x000fca0000000000 */
[----:B------:R-:W-:-:S04]  /*5860*/  ISETP.NE.AND P1, PT, R0, 0x12, PT ;  /* 0x000000120000780c */ /* 0x000fc80003f25270 */
[----:B0-----:R-:W-:Y:S02]  /*5870*/  SEL R2, RZ, 0x1, P1 ;  /* 0x00000001ff027807 */ /* 0x001fe40000800000 */
[----:B------:R-:W-:Y:S02]  /*5880*/  SEL R0, R0, RZ, P1 ;  /* 0x000000ff00007207 */ /* 0x000fe40000800000 */
[----:B------:R-:W-:-:S03]  /*5890*/  LOP3.LUT R7, R5, R2, RZ, 0x3c, !PT ;  /* 0x0000000205077212 */ /* 0x000fc600078e3cff */
[----:B------:R-:W-:Y:S01]  /*58a0*/  IMAD R6, R0, 0x8, R3 ;  /* 0x0000000800067824 */ /* 0x000fe200078e0203 */
[----:B------:R-:W-:Y:S01]  /*58b0*/  SHF.L.U32 R5, R7, 0x1f, RZ ;  /* 0x0000001f07057819 */ /* 0x000fe200000006ff */
[----:B-1----:R-:W-:Y:S06]  /*58c0*/  @!P0 BRA `(.L_x_126) ;  /* 0x0000000800c48947 */ /* 0x002fec0003800000 */
.L_x_151:
[----:B------:R-:W1:Y:S01]  /*58d0*/  SYNCS.PHASECHK.TRANS64.TRYWAIT P0, [R6+URZ], R5 ;  /* 0x00000005060075a7 */ /* 0x000e62000800017f */
[----:B------:R-:W-:-:S05]  /*58e0*/  VIADD R0, R0, 0x1 ;  /* 0x0000000100007836 */ /* 0x000fca0000000000 */
[----:B------:R-:W-:-:S04]  /*58f0*/  ISETP.NE.AND P1, PT, R0, 0x12, PT ;  /* 0x000000120000780c */ /* 0x000fc80003f25270 */
[----:B------:R-:W-:Y:S02]  /*5900*/  SEL R2, RZ, 0x1, P1 ;  /* 0x00000001ff027807 */ /* 0x000fe40000800000 */
[----:B------:R-:W-:Y:S02]  /*5910*/  SEL R0, R0, RZ, P1 ;  /* 0x000000ff00007207 */ /* 0x000fe40000800000 */
[----:B------:R-:W-:-:S03]  /*5920*/  LOP3.LUT R7, R7, R2, RZ, 0x3c, !PT ;  /* 0x0000000207077212 */ /* 0x000fc600078e3cff */
[----:B0-----:R-:W-:Y:S01]  /*5930*/  IMAD R9, R0, 0x8, R3 ;  /* 0x0000000800097824 */ /* 0x001fe200078e0203 */
[----:B------:R-:W-:Y:S01]  /*5940*/  SHF.L.U32 R4, R7, 0x1f, RZ ;  /* 0x0000001f07047819 */ /* 0x000fe200000006ff */
[----:B-1----:R-:W-:Y:S06]  /*5950*/  @!P0 BRA `(.L_x_127) ;  /* 0x0000000800b48947 */ /* 0x002fec0003800000 */
.L_x_152:
        /* <DEDUP_REMOVED lines=9> */
.L_x_153:
        /* <DEDUP_REMOVED lines=9> */
.L_x_154:
        /* <DEDUP_REMOVED lines=9> */
.L_x_155:
        /* <DEDUP_REMOVED lines=9> */
.L_x_156:
        /* <DEDUP_REMOVED lines=9> */
.L_x_157:
        /* <DEDUP_REMOVED lines=9> */
.L_x_158:
        /* <DEDUP_REMOVED lines=9> */
.L_x_159:
        /* <DEDUP_REMOVED lines=9> */
.L_x_160:
        /* <DEDUP_REMOVED lines=9> */
.L_x_161:
        /* <DEDUP_REMOVED lines=9> */
.L_x_162:
        /* <DEDUP_REMOVED lines=9> */
.L_x_163:
        /* <DEDUP_REMOVED lines=9> */
.L_x_164:
        /* <DEDUP_REMOVED lines=9> */
.L_x_165:
[----:B------:R-:W1:Y:S01]  /*60b0*/  SYNCS.PHASECHK.TRANS64.TRYWAIT P0, [R6+URZ], R5 ;  /* 0x00000005060075a7 */ /* 0x000e62000800017f */
[----:B------:R-:W-:-:S05]  /*60c0*/  VIADD R0, R0, 0x1 ;  /* 0x0000000100007836 */ /* 0x000fca0000000000 */
[----:B------:R-:W-:-:S04]  /*60d0*/  ISETP.NE.AND P1, PT, R0, 0x12, PT ;  /* 0x000000120000780c */ /* 0x000fc80003f25270 */
[----:B------:R-:W-:Y:S02]  /*60e0*/  SEL R2, RZ, 0x1, P1 ;  /* 0x00000001ff027807 */ /* 0x000fe40000800000 */
[----:B------:R-:W-:Y:S02]  /*60f0*/  SEL R0, R0, RZ, P1 ;  /* 0x000000ff00007207 */ /* 0x000fe40000800000 */
[----:B------:R-:W-:Y:S01]  /*6100*/  LOP3.LUT R2, R7, R2, RZ, 0x3c, !PT ;  /* 0x0000000207027212 */ /* 0x000fe200078e3cff */
[----:B-1----:R-:W-:Y:S06]  /*6110*/  @!P0 BRA `(.L_x_141) ;  /* 0x0000000400dc8947 */ /* 0x002fec0003800000 */
.L_x_166:
[----:B------:R-:W-:Y:S01]  /*6120*/  IMAD R3, R0, 0x8, R3 ;  /* 0x0000000800037824 */ /* 0x000fe200078e0203 */
[----:B------:R-:W-:-:S07]  /*6130*/  SHF.L.U32 R0, R2, 0x1f, RZ ;  /* 0x0000001f02007819 */ /* 0x000fce00000006ff */
.L_x_142:
[----:B--2---:R2:W3:Y:S02]  /*6140*/  SYNCS.PHASECHK.TRANS64.TRYWAIT P0, [R3+URZ], R0 ;  /* 0x00000000030075a7 */ /* 0x0044e4000800017f */
[----:B---3--:R-:W-:Y:S05]  /*6150*/  @!P0 NANOSLEEP.SYNCS 0x989680 ;  /* 0x009896800000895d */ /* 0x008fea0003900000 */
[----:B------:R-:W3:Y:S02]  /*6160*/  @!P0 SYNCS.PHASECHK.TRANS64 P0, [R3+URZ], R0 ;  /* 0x00000000030085a7 */ /* 0x000ee4000800007f */
[----:B---3--:R-:W-:Y:S05]  /*6170*/  @!P0 BRA `(.L_x_142) ;  /* 0xfffffffc00f08947 */ /* 0x008fea000383ffff */
.L_x_123:
[----:B------:R-:W-:Y:S05]  /*6180*/  BSYNC B0 ;  /* 0x0000000000007941 */ /* 0x000fea0003800000 */
.L_x_122:
[----:B------:R-:W-:Y:S05]  /*6190*/  EXIT ;  /* 0x000000000000794d */ /* 0x000fea0003800000 */
.L_x_22:
[----:B---3--:R3:W4:Y:S02]  /*61a0*/  SYNCS.PHASECHK.TRANS64.TRYWAIT P1, [R3+URZ], R0 ;  /* 0x00000000030075a7 */ /* 0x008724000802017f */
[----:B----4-:R-:W-:Y:S05]  /*61b0*/  @!P1 NANOSLEEP.SYNCS 0x989680 ;  /* 0x009896800000995d */ /* 0x010fea0003900000 */
[----:B------:R-:W4:Y:S02]  /*61c0*/  @!P1 SYNCS.PHASECHK.TRANS64 P1, [R3+URZ], R0 ;  /* 0x00000000030095a7 */ /* 0x000f24000802007f */
[----:B----4-:R-:W-:Y:S05]  /*61d0*/  @!P1 BRA `(.L_x_22) ;  /* 0xfffffffc00f09947 */ /* 0x010fea000383ffff */
[----:B------:R-:W-:Y:S05]  /*61e0*/  BRA `(.L_x_21) ;  /* 0xffffffb400447947 */ /* 0x000fea000383ffff */
.L_x_27:
[----:B-1----:R1:W2:Y:S02]  /*61f0*/  SYNCS.PHASECHK.TRANS64.TRYWAIT P1, [R5+URZ], R4 ;  /* 0x00000004050075a7 */ /* 0x0022a4000802017f */
[----:B--2---:R-:W-:Y:S05]  /*6200*/  @!P1 NANOSLEEP.SYNCS 0x989680 ;  /* 0x009896800000995d */ /* 0x004fea0003900000 */
[----:B------:R-:W2:Y:S02]  /*6210*/  @!P1 SYNCS.PHASECHK.TRANS64 P1, [R5+URZ], R4 ;  /* 0x00000004050095a7 */ /* 0x000ea4000802007f */
[----:B--2---:R-:W-:Y:S05]  /*6220*/  @!P1 BRA `(.L_x_27) ;  /* 0xfffffffc00f09947 */ /* 0x004fea000383ffff */
[----:B------:R-:W-:Y:S05]  /*6230*/  BRA `(.L_x_26) ;  /* 0xffffffb400f47947 */ /* 0x000fea000383ffff */
.L_x_110:
[----:B------:R-:W-:Y:S01]  /*6240*/  BSSY B1, `(.L_x_143) ;  /* 0x0000006000017945 */ /* 0x000fe20003800000 */
[----:B------:R-:W-:-:S07]  /*6250*/  IMAD.MOV.U32 R15, RZ, RZ, -0x1 ;  /* 0xffffffffff0f7424 */ /* 0x000fce00078e00ff */
[----:B------:R-:W-:Y:S05]  /*6260*/  WARPSYNC.COLLECTIVE R15, `(.L_x_144) ;  /* 0x000000000f0c7348 */ /* 0x000fea0003c00000 */
[----:B------:R-:W-:Y:S02]  /*6270*/  ELECT P6, UR62, PT ;  /* 0x00000000003e782f */ /* 0x000fe400038c0000 */
[----:B------:R-:W-:Y:S01]  /*6280*/  MOV R14, UR62 ;  /* 0x0000003e000e7c02 */ /* 0x000fe20008000f00 */
[----:B------:R-:W-:Y:S10]  /*6290*/  ENDCOLLECTIVE ;  /* 0x000000000000791b */ /* 0x000ff40003800000 */
.L_x_144:
[----:B------:R-:W-:Y:S05]  /*62a0*/  BSYNC B1 ;  /* 0x0000000000017941 */ /* 0x000fea0003800000 */
.L_x_143:
[----:B------:R-:W-:Y:S05]  /*62b0*/  BRA `(.L_x_145) ;  /* 0xffffffe8004c7947 */ /* 0x000fea000383ffff */
.L_x_113:
[----:B0-----:R0:W1:Y:S02]  /*62c0*/  SYNCS.PHASECHK.TRANS64.TRYWAIT P0, [R14+URZ+0x90], R7 ;  /* 0x000090070e0075a7 */ /* 0x001064000800017f */
[----:B-1----:R-:W-:Y:S05]  /*62d0*/  @!P0 NANOSLEEP.SYNCS 0x989680 ;  /* 0x009896800000895d */ /* 0x002fea0003900000 */
[----:B------:R-:W1:Y:S02]  /*62e0*/  @!P0 SYNCS.PHASECHK.TRANS64 P0, [R14+URZ+0x90], R7 ;  /* 0x000090070e0085a7 */ /* 0x000e64000800007f */
[----:B-1----:R-:W-:Y:S05]  /*62f0*/  @!P0 BRA `(.L_x_113) ;  /* 0xfffffffc00f08947 */ /* 0x002fea000383ffff */
[----:B------:R-:W-:Y:S05]  /*6300*/  BRA `(.L_x_146) ;  /* 0xffffffe800887947 */ /* 0x000fea000383ffff */
.L_x_121:
[----:B------:R-:W-:Y:S01]  /*6310*/  BSSY B0, `(.L_x_147) ;  /* 0x0000006000007945 */ /* 0x000fe20003800000 */
[----:B------:R-:W-:-:S07]  /*6320*/  IMAD.MOV.U32 R15, RZ, RZ, -0x1 ;  /* 0xffffffffff0f7424 */ /* 0x000fce00078e00ff */
[----:B------:R-:W-:Y:S05]  /*6330*/  WARPSYNC.COLLECTIVE R15, `(.L_x_148) ;  /* 0x000000000f0c7348 */ /* 0x000fea0003c00000 */
[----:B------:R-:W-:Y:S02]  /*6340*/  ELECT P6, UR62, PT ;  /* 0x00000000003e782f */ /* 0x000fe400038c0000 */
[----:B------:R-:W-:Y:S01]  /*6350*/  MOV R14, UR62 ;  /* 0x0000003e000e7c02 */ /* 0x000fe20008000f00 */
[----:B------:R-:W-:Y:S10]  /*6360*/  ENDCOLLECTIVE ;  /* 0x000000000000791b */ /* 0x000ff40003800000 */
.L_x_148:
[----:B------:R-:W-:Y:S05]  /*6370*/  BSYNC B0 ;  /* 0x0000000000007941 */ /* 0x000fea0003800000 */
.L_x_147:
[----:B------:R-:W-:Y:S05]  /*6380*/  BRA `(.L_x_149) ;  /* 0xfffffff000d87947 */ /* 0x000fea000383ffff */
.L_x_125:
[----:B0-----:R0:W1:Y:S02]  /*6390*/  SYNCS.PHASECHK.TRANS64.TRYWAIT P0, [R7+URZ], R2 ;  /* 0x00000002070075a7 */ /* 0x001064000800017f */
[----:B-1----:R-:W-:Y:S05]  /*63a0*/  @!P0 NANOSLEEP.SYNCS 0x989680 ;  /* 0x009896800000895d */ /* 0x002fea0003900000 */
[----:B------:R-:W1:Y:S02]  /*63b0*/  @!P0 SYNCS.PHASECHK.TRANS64 P0, [R7+URZ], R2 ;  /* 0x00000002070085a7 */ /* 0x000e64000800007f */
[----:B-1----:R-:W-:Y:S05]  /*63c0*/  @!P0 BRA `(.L_x_125) ;  /* 0xfffffffc00f08947 */ /* 0x002fea000383ffff */
[----:B------:R-:W-:Y:S05]  /*63d0*/  BRA `(.L_x_150) ;  /* 0xfffffff400187947 */ /* 0x000fea000383ffff */
.L_x_126:
[----:B0-----:R0:W1:Y:S02]  /*63e0*/  SYNCS.PHASECHK.TRANS64.TRYWAIT P0, [R9+URZ], R4 ;  /* 0x00000004090075a7 */ /* 0x001064000800017f */
[----:B-1----:R-:W-:Y:S05]  /*63f0*/  @!P0 NANOSLEEP.SYNCS 0x989680 ;  /* 0x009896800000895d */ /* 0x002fea0003900000 */
[----:B------:R-:W1:Y:S02]  /*6400*/  @!P0 SYNCS.PHASECHK.TRANS64 P0, [R9+URZ], R4 ;  /* 0x00000004090085a7 */ /* 0x000e64000800007f */
[----:B-1----:R-:W-:Y:S05]  /*6410*/  @!P0 BRA `(.L_x_126) ;  /* 0xfffffffc00f08947 */ /* 0x002fea000383ffff */
[----:B------:R-:W-:Y:S05]  /*6420*/  BRA `(.L_x_151) ;  /* 0xfffffff400287947 */ /* 0x000fea000383ffff */
.L_x_127:
[----:B0-----:R0:W1:Y:S02]  /*6430*/  SYNCS.PHASECHK.TRANS64.TRYWAIT P0, [R6+URZ], R5 ;  /* 0x00000005060075a7 */ /* 0x001064000800017f */
[----:B-1----:R-:W-:Y:S05]  /*6440*/  @!P0 NANOSLEEP.SYNCS 0x989680 ;  /* 0x009896800000895d */ /* 0x002fea0003900000 */
[----:B------:R-:W1:Y:S02]  /*6450*/  @!P0 SYNCS.PHASECHK.TRANS64 P0, [R6+URZ], R5 ;  /* 0x00000005060085a7 */ /* 0x000e64000800007f */
[----:B-1----:R-:W-:Y:S05]  /*6460*/  @!P0 BRA `(.L_x_127) ;  /* 0xfffffffc00f08947 */ /* 0x002fea000383ffff */
[----:B------:R-:W-:Y:S05]  /*6470*/  BRA `(.L_x_152) ;  /* 0xfffffff400387947 */ /* 0x000fea000383ffff */
.L_x_128:
[----:B0-----:R0:W1:Y:S02]  /*6480*/  SYNCS.PHASECHK.TRANS64.TRYWAIT P0, [R9+URZ], R4 ;  /* 0x00000004090075a7 */ /* 0x001064000800017f */
[----:B-1----:R-:W-:Y:S05]  /*6490*/  @!P0 NANOSLEEP.SYNCS 0x989680 ;  /* 0x009896800000895d */ /* 0x002fea0003900000 */
[----:B------:R-:W1:Y:S02]  /*64a0*/  @!P0 SYNCS.PHASECHK.TRANS64 P0, [R9+URZ], R4 ;  /* 0x00000004090085a7 */ /* 0x000e64000800007f */
[----:B-1----:R-:W-:Y:S05]  /*64b0*/  @!P0 BRA `(.L_x_128) ;  /* 0xfffffffc00f08947 */ /* 0x002fea000383ffff */
[----:B------:R-:W-:Y:S05]  /*64c0*/  BRA `(.L_x_153) ;  /* 0xfffffff400487947 */ /* 0x000fea000383ffff */
.L_x_129:
[----:B0-----:R0:W1:Y:S02]  /*64d0*/  SYNCS.PHASECHK.TRANS64.TRYWAIT P0, [R6+URZ], R5 ;  /* 0x00000005060075a7 */ /* 0x001064000800017f */
[----:B-1----:R-:W-:Y:S05]  /*64e0*/  @!P0 NANOSLEEP.SYNCS 0x989680 ;  /* 0x009896800000895d */ /* 0x002fea0003900000 */
[----:B------:R-:W1:Y:S02]  /*64f0*/  @!P0 SYNCS.PHASECHK.TRANS64 P0, [R6+URZ], R5 ;  /* 0x00000005060085a7 */ /* 0x000e64000800007f */
[----:B-1----:R-:W-:Y:S05]  /*6500*/  @!P0 BRA `(.L_x_129) ;  /* 0xfffffffc00f08947 */ /* 0x002fea000383ffff */
[----:B------:R-:W-:Y:S05]  /*6510*/  BRA `(.L_x_154) ;  /* 0xfffffff400587947 */ /* 0x000fea000383ffff */
.L_x_130:
[----:B0-----:R0:W1:Y:S02]  /*6520*/  SYNCS.PHASECHK.TRANS64.TRYWAIT P0, [R9+URZ], R4 ;  /* 0x00000004090075a7 */ /* 0x001064000800017f */
[----:B-1----:R-:W-:Y:S05]  /*6530*/  @!P0 NANOSLEEP.SYNCS 0x989680 ;  /* 0x009896800000895d */ /* 0x002fea0003900000 */
[----:B------:R-:W1:Y:S02]  /*6540*/  @!P0 SYNCS.PHASECHK.TRANS64 P0, [R9+URZ], R4 ;  /* 0x00000004090085a7 */ /* 0x000e64000800007f */
[----:B-1----:R-:W-:Y:S05]  /*6550*/  @!P0 BRA `(.L_x_130) ;  /* 0xfffffffc00f08947 */ /* 0x002fea000383ffff */
[----:B------:R-:W-:Y:S05]  /*6560*/  BRA `(.L_x_155) ;  /* 0xfffffff400687947 */ /* 0x000fea000383ffff */
.L_x_131:
[----:B0-----:R0:W1:Y:S02]  /*6570*/  SYNCS.PHASECHK.TRANS64.TRYWAIT P0, [R6+URZ], R5 ;  /* 0x00000005060075a7 */ /* 0x001064000800017f */
[----:B-1----:R-:W-:Y:S05]  /*6580*/  @!P0 NANOSLEEP.SYNCS 0x989680 ;  /* 0x009896800000895d */ /* 0x002fea0003900000 */
[----:B------:R-:W1:Y:S02]  /*6590*/  @!P0 SYNCS.PHASECHK.TRANS64 P0, [R6+URZ], R5 ;  /* 0x00000005060085a7 */ /* 0x000e64000800007f */
[----:B-1----:R-:W-:Y:S05]  /*65a0*/  @!P0 BRA `(.L_x_131) ;  /* 0xfffffffc00f08947 */ /* 0x002fea000383ffff */
[----:B------:R-:W-:Y:S05]  /*65b0*/  BRA `(.L_x_156) ;  /* 0xfffffff400787947 */ /* 0x000fea000383ffff */
.L_x_132:
[----:B0-----:R0:W1:Y:S02]  /*65c0*/  SYNCS.PHASECHK.TRANS64.TRYWAIT P0, [R9+URZ], R4 ;  /* 0x00000004090075a7 */ /* 0x001064000800017f */
[----:B-1----:R-:W-:Y:S05]  /*65d0*/  @!P0 NANOSLEEP.SYNCS 0x989680 ;  /* 0x009896800000895d */ /* 0x002fea0003900000 */
[----:B------:R-:W1:Y:S02]  /*65e0*/  @!P0 SYNCS.PHASECHK.TRANS64 P0, [R9+URZ], R4 ;  /* 0x00000004090085a7 */ /* 0x000e64000800007f */
[----:B-1----:R-:W-:Y:S05]  /*65f0*/  @!P0 BRA `(.L_x_132) ;  /* 0xfffffffc00f08947 */ /* 0x002fea000383ffff */
[----:B------:R-:W-:Y:S05]  /*6600*/  BRA `(.L_x_157) ;  /* 0xfffffff400887947 */ /* 0x000fea000383ffff */
.L_x_133:
[----:B0-----:R0:W1:Y:S02]  /*6610*/  SYNCS.PHASECHK.TRANS64.TRYWAIT P0, [R6+URZ], R5 ;  /* 0x00000005060075a7 */ /* 0x001064000800017f */
[----:B-1----:R-:W-:Y:S05]  /*6620*/  @!P0 NANOSLEEP.SYNCS 0x989680 ;  /* 0x009896800000895d */ /* 0x002fea0003900000 */
[----:B------:R-:W1:Y:S02]  /*6630*/  @!P0 SYNCS.PHASECHK.TRANS64 P0, [R6+URZ], R5 ;  /* 0x00000005060085a7 */ /* 0x000e64000800007f */
[----:B-1----:R-:W-:Y:S05]  /*6640*/  @!P0 BRA `(.L_x_133) ;  /* 0xfffffffc00f08947 */ /* 0x002fea000383ffff */
[----:B------:R-:W-:Y:S05]  /*6650*/  BRA `(.L_x_158) ;  /* 0xfffffff400987947 */ /* 0x000fea000383ffff */
.L_x_134:
[----:B0-----:R0:W1:Y:S02]  /*6660*/  SYNCS.PHASECHK.TRANS64.TRYWAIT P0, [R9+URZ], R4 ;  /* 0x00000004090075a7 */ /* 0x001064000800017f */
[----:B-1----:R-:W-:Y:S05]  /*6670*/  @!P0 NANOSLEEP.SYNCS 0x989680 ;  /* 0x009896800000895d */ /* 0x002fea0003900000 */
[----:B------:R-:W1:Y:S02]  /*6680*/  @!P0 SYNCS.PHASECHK.TRANS64 P0, [R9+URZ], R4 ;  /* 0x00000004090085a7 */ /* 0x000e64000800007f */
[----:B-1----:R-:W-:Y:S05]  /*6690*/  @!P0 BRA `(.L_x_134) ;  /* 0xfffffffc00f08947 */ /* 0x002fea000383ffff */
[----:B------:R-:W-:Y:S05]  /*66a0*/  BRA `(.L_x_159) ;  /* 0xfffffff400a87947 */ /* 0x000fea000383ffff */
.L_x_135:
[----:B0-----:R0:W1:Y:S02]  /*66b0*/  SYNCS.PHASECHK.TRANS64.TRYWAIT P0, [R6+URZ], R5 ;  /* 0x00000005060075a7 */ /* 0x001064000800017f */
[----:B-1----:R-:W-:Y:S05]  /*66c0*/  @!P0 NANOSLEEP.SYNCS 0x989680 ;  /* 0x009896800000895d */ /* 0x002fea0003900000 */
[----:B------:R-:W1:Y:S02]  /*66d0*/  @!P0 SYNCS.PHASECHK.TRANS64 P0, [R6+URZ], R5 ;  /* 0x00000005060085a7 */ /* 0x000e64000800007f */
[----:B-1----:R-:W-:Y:S05]  /*66e0*/  @!P0 BRA `(.L_x_135) ;  /* 0xfffffffc00f08947 */ /* 0x002fea000383ffff */
[----:B------:R-:W-:Y:S05]  /*66f0*/  BRA `(.L_x_160) ;  /* 0xfffffff400b87947 */ /* 0x000fea000383ffff */
.L_x_136:
[----:B0-----:R0:W1:Y:S02]  /*6700*/  SYNCS.PHASECHK.TRANS64.TRYWAIT P0, [R9+URZ], R4 ;  /* 0x00000004090075a7 */ /* 0x001064000800017f */
[----:B-1----:R-:W-:Y:S05]  /*6710*/  @!P0 NANOSLEEP.SYNCS 0x989680 ;  /* 0x009896800000895d */ /* 0x002fea0003900000 */
[----:B------:R-:W1:Y:S02]  /*6720*/  @!P0 SYNCS.PHASECHK.TRANS64 P0, [R9+URZ], R4 ;  /* 0x00000004090085a7 */ /* 0x000e64000800007f */
[----:B-1----:R-:W-:Y:S05]  /*6730*/  @!P0 BRA `(.L_x_136) ;  /* 0xfffffffc00f08947 */ /* 0x002fea000383ffff */
[----:B------:R-:W-:Y:S05]  /*6740*/  BRA `(.L_x_161) ;  /* 0xfffffff400c87947 */ /* 0x000fea000383ffff */
.L_x_137:
[----:B0-----:R0:W1:Y:S02]  /*6750*/  SYNCS.PHASECHK.TRANS64.TRYWAIT P0, [R6+URZ], R5 ;  /* 0x00000005060075a7 */ /* 0x001064000800017f */
[----:B-1----:R-:W-:Y:S05]  /*6760*/  @!P0 NANOSLEEP.SYNCS 0x989680 ;  /* 0x009896800000895d */ /* 0x002fea0003900000 */
[----:B------:R-:W1:Y:S02]  /*6770*/  @!P0 SYNCS.PHASECHK.TRANS64 P0, [R6+URZ], R5 ;  /* 0x00000005060085a7 */ /* 0x000e64000800007f */
[----:B-1----:R-:W-:Y:S05]  /*6780*/  @!P0 BRA `(.L_x_137) ;  /* 0xfffffffc00f08947 */ /* 0x002fea000383ffff */
[----:B------:R-:W-:Y:S05]  /*6790*/  BRA `(.L_x_162) ;  /* 0xfffffff400d87947 */ /* 0x000fea000383ffff */
.L_x_138:
[----:B0-----:R0:W1:Y:S02]  /*67a0*/  SYNCS.PHASECHK.TRANS64.TRYWAIT P0, [R9+URZ], R4 ;  /* 0x00000004090075a7 */ /* 0x001064000800017f */
[----:B-1----:R-:W-:Y:S05]  /*67b0*/  @!P0 NANOSLEEP.SYNCS 0x989680 ;  /* 0x009896800000895d */ /* 0x002fea0003900000 */
[----:B------:R-:W1:Y:S02]  /*67c0*/  @!P0 SYNCS.PHASECHK.TRANS64 P0, [R9+URZ], R4 ;  /* 0x00000004090085a7 */ /* 0x000e64000800007f */
[----:B-1----:R-:W-:Y:S05]  /*67d0*/  @!P0 BRA `(.L_x_138) ;  /* 0xfffffffc00f08947 */ /* 0x002fea000383ffff */
[----:B------:R-:W-:Y:S05]  /*67e0*/  BRA `(.L_x_163) ;  /* 0xfffffff400e87947 */ /* 0x000fea000383ffff */
.L_x_139:
[----:B0-----:R0:W1:Y:S02]  /*67f0*/  SYNCS.PHASECHK.TRANS64.TRYWAIT P0, [R6+URZ], R5 ;  /* 0x00000005060075a7 */ /* 0x001064000800017f */
[----:B-1----:R-:W-:Y:S05]  /*6800*/  @!P0 NANOSLEEP.SYNCS 0x989680 ;  /* 0x009896800000895d */ /* 0x002fea0003900000 */
[----:B------:R-:W1:Y:S02]  /*6810*/  @!P0 SYNCS.PHASECHK.TRANS64 P0, [R6+URZ], R5 ;  /* 0x00000005060085a7 */ /* 0x000e64000800007f */
[----:B-1----:R-:W-:Y:S05]  /*6820*/  @!P0 BRA `(.L_x_139) ;  /* 0xfffffffc00f08947 */ /* 0x002fea000383ffff */
[----:B------:R-:W-:Y:S05]  /*6830*/  BRA `(.L_x_164) ;  /* 0xfffffff400f87947 */ /* 0x000fea000383ffff */
.L_x_140:
[----:B0-----:R0:W1:Y:S02]  /*6840*/  SYNCS.PHASECHK.TRANS64.TRYWAIT P0, [R9+URZ], R4 ;  /* 0x00000004090075a7 */ /* 0x001064000800017f */
[----:B-1----:R-:W-:Y:S05]  /*6850*/  @!P0 NANOSLEEP.SYNCS 0x989680 ;  /* 0x009896800000895d */ /* 0x002fea0003900000 */
[----:B------:R-:W1:Y:S02]  /*6860*/  @!P0 SYNCS.PHASECHK.TRANS64 P0, [R9+URZ], R4 ;  /* 0x00000004090085a7 */ /* 0x000e64000800007f */
[----:B-1----:R-:W-:Y:S05]  /*6870*/  @!P0 BRA `(.L_x_140) ;  /* 0xfffffffc00f08947 */ /* 0x002fea000383ffff */
[----:B------:R-:W-:Y:S05]  /*6880*/  BRA `(.L_x_165) ;  /* 0xfffffff800087947 */ /* 0x000fea000383ffff */
.L_x_141:
[----:B-1----:R1:W2:Y:S02]  /*6890*/  SYNCS.PHASECHK.TRANS64.TRYWAIT P0, [R6+URZ], R5 ;  /* 0x00000005060075a7 */ /* 0x0022a4000800017f */
[----:B--2---:R-:W-:Y:S05]  /*68a0*/  @!P0 NANOSLEEP.SYNCS 0x989680 ;  /* 0x009896800000895d */ /* 0x004fea0003900000 */
[----:B------:R-:W2:Y:S02]  /*68b0*/  @!P0 SYNCS.PHASECHK.TRANS64 P0, [R6+URZ], R5 ;  /* 0x00000005060085a7 */ /* 0x000ea4000800007f */
[----:B--2---:R-:W-:Y:S05]  /*68c0*/  @!P0 BRA `(.L_x_141) ;  /* 0xfffffffc00f08947 */ /* 0x004fea000383ffff */
[----:B------:R-:W-:Y:S05]  /*68d0*/  BRA `(.L_x_166) ;  /* 0xfffffff800107947 */ /* 0x000fea000383ffff */
.L_x_167:
[----:B------:R-:W-:-:S00]  /*68e0*/  BRA `(.L_x_167) ;  /* 0xfffffffc00fc7947 */ /* 0x000fc0000383ffff */
[----:B------:R-:W-:-:S00]  /*68f0*/  NOP ;  /* 0x0000000000007918 */ /* 0x000fc00000000000 */
        /* <DEDUP_REMOVED lines=8> */
.L_x_168:


//--------------------- .nv.global.init           --------------------------
	.section	.nv.global.init,"aw",@progbits
.nv.global.init:
	.type		$str$22,@object
	.size		$str$22,($str$23 - $str$22)
$str$22:
        /*0000*/ 	.byte	0x6b, 0x5f, 0x74, 0x69, 0x6c, 0x65, 0x5f, 0x63, 0x6f, 0x75, 0x6e, 0x74, 0x20, 0x3e, 0x3d, 0x20
        /*0010*/ 	.byte	0x31, 0x00
	.type		$str$23,@object
	.size		$str$23,(__unnamed_1 - $str$23)
$str$23:
        /*0012*/ 	.byte	0x2f, 0x74, 0x6d, 0x70, 0x2f, 0x63, 0x75, 0x74, 0x6c, 0x61, 0x73, 0x73, 0x5f, 0x73, 0x77, 0x65
        /*0022*/ 	.byte	0x65, 0x70, 0x5f, 0x73, 0x72, 0x63, 0x2f, 0x69, 0x6e, 0x63, 0x6c, 0x75, 0x64, 0x65, 0x2f, 0x63
        /*0032*/ 	.byte	0x75, 0x74, 0x6c, 0x61, 0x73, 0x73, 0x2f, 0x67, 0x65, 0x6d, 0x6d, 0x2f, 0x63, 0x6f, 0x6c, 0x6c
        /*0042*/ 	.byte	0x65, 0x63, 0x74, 0x69, 0x76, 0x65, 0x2f, 0x73, 0x6d, 0x39, 0x30, 0x5f, 0x6d, 0x6d, 0x61, 0x5f
        /*0052*/ 	.byte	0x74, 0x6d, 0x61, 0x5f, 0x67, 0x6d, 0x6d, 0x61, 0x5f, 0x73, 0x73, 0x5f, 0x77, 0x61, 0x72, 0x70
        /*0062*/ 	.byte	0x73, 0x70, 0x65, 0x63, 0x69, 0x61, 0x6c, 0x69, 0x7a, 0x65, 0x64, 0x2e, 0x68, 0x70, 0x70, 0x00
	.type		__unnamed_1,@object
	.size		__unnamed_1,(.L_0 - __unnamed_1)
__unnamed_1:
        /*0072*/ 	.byte	0x76, 0x6f, 0x69, 0x64, 0x20, 0x63, 0x75, 0x74, 0x6c, 0x61, 0x73, 0x73, 0x3a, 0x3a, 0x67, 0x65
        /* <DEDUP_REMOVED lines=173> */
        /*0b52*/ 	.byte	0x00
.L_0:


//--------------------- .nv.shared._ZN7cutlass13device_kernelINS_4gemm6kernel13GemmUniversalIN4cute5tupleIJiiiiEEENS1_10collective13CollectiveMmaINS1_34MainloopSm90TmaGmmaWarpSpecializedILi18ENS5_IJNS4_1CILi2EEESB_NSA_ILi1EEEEEENS1_35KernelTmaWarpSpecializedCooperativeEEENS5_IJNSA_ILi128EEENSA_ILi64EEESH_EEEaNS5_IJlSC_lEEEaSJ_NS4_8TiledMMAINS4_8MMA_AtomIJNS4_4SM904GMMA26MMA_64x64x32_S32S8S8_SS_TNEEEENS4_6LayoutINS5_IJSB_SC_SC_EEENS5_IJSC_NSA_ILi0EEESS_EEEEENS5_IJNS4_10UnderscoreESV_SV_EEEEENS4_23SM90_TMA_LOAD_MULTICASTENS4_14ComposedLayoutINS4_7SwizzleILi2ELi4ELi3EEENS4_18smem_ptr_flag_bitsILi8EEENSQ_INS5_IJNSA_ILi8EEESH_EEENS5_IJSH_SC_EEEEEEEvNS4_8identityESY_S18_vS19_EENS_8epilogue10collective6detail29Sm90TmaWarpSpecializedAdapterINS1C_15DefaultEpilogueIaSJ_SJ_NS1B_6thread17LinearCombinationIaLi1EiiLNS1G_9ScaleType4KindE0ELNS_15FloatRoundStyleE2EaEENS1_15EpilogueDefaultEEEEEvvEEEEvNT_6ParamsE --------------------------
	.section	.nv.shared._ZN7cutlass13device_kernelINS_4gemm6kernel13GemmUniversalIN4cute5tupleIJiiiiEEENS1_10collective13CollectiveMmaINS1_34MainloopSm90TmaGmmaWarpSpecializedILi18ENS5_IJNS4_1CILi2EEESB_NSA_ILi1EEEEEENS1_35KernelTmaWarpSpecializedCooperativeEEENS5_IJNSA_ILi128EEENSA_ILi64EEESH_EEEaNS5_IJlSC_lEEEaSJ_NS4_8TiledMMAINS4_8MMA_AtomIJNS4_4SM904GMMA26MMA_64x64x32_S32S8S8_SS_TNEEEENS4_6LayoutINS5_IJSB_SC_SC_EEENS5_IJSC_NSA_ILi0EEESS_EEEEENS5_IJNS4_10UnderscoreESV_SV_EEEEENS4_23SM90_TMA_LOAD_MULTICASTENS4_14ComposedLayoutINS4_7SwizzleILi2ELi4ELi3EEENS4_18smem_ptr_flag_bitsILi8EEENSQ_INS5_IJNSA_ILi8EEESH_EEENS5_IJSH_SC_EEEEEEEvNS4_8identityESY_S18_vS19_EENS_8epilogue10collective6detail29Sm90TmaWarpSpecializedAdapterINS1C_15DefaultEpilogueIaSJ_SJ_NS1B_6thread17LinearCombinationIaLi1EiiLNS1G_9ScaleType4KindE0ELNS_15FloatRoundStyleE2EaEENS1_15EpilogueDefaultEEEEEvvEEEEvNT_6ParamsE,"aw",@nobits
	.sectionflags	@""
	.align	16
	.zero		1024


//--------------------- .nv.shared.reserved.0     --------------------------
	.section	.nv.shared.reserved.0,"aw",@nobits
	.weak		__nv_reservedSMEM_offset_0_alias
	.size		__nv_reservedSMEM_offset_0_alias, 0, 0
	.other		__nv_reservedSMEM_offset_0_alias,@"STO_CUDA_RESERVED_SHARED STV_DEFAULT"
__nv_reservedSMEM_offset_0_alias:
	.zero		0


//--------------------- .nv.global                --------------------------
	.section	.nv.global,"aw",@nobits
.nv.global:
	.type		_ZN39_INTERNAL_dec31d92_4_k_cu_d3ab74e3_50724cute1_E,@object
	.size		_ZN39_INTERNAL_dec31d92_4_k_cu_d3ab74e3_50724cute1_E,(_ZN39_INTERNAL_dec31d92_4_k_cu_d3ab74e3_50724cuda3std3__45__cpo6cbeginE - _ZN39_INTERNAL_dec31d92_4_k_cu_d3ab74e3_50724cute1_E)
_ZN39_INTERNAL_dec31d92_4_k_cu_d3ab74e3_50724cute1_E:
	.zero		1
	.type		_ZN39_INTERNAL_dec31d92_4_k_cu_d3ab74e3_50724cuda3std3__45__cpo6cbeginE,@object
	.size		_ZN39_INTERNAL_dec31d92_4_k_cu_d3ab74e3_50724cuda3std3__45__cpo6cbeginE,(_ZN39_INTERNAL_dec31d92_4_k_cu_d3ab74e3_50724cuda3std3__48in_placeE - _ZN39_INTERNAL_dec31d92_4_k_cu_d3ab74e3_50724cuda3std3__45__cpo6cbeginE)
_ZN39_INTERNAL_dec31d92_4_k_cu_d3ab74e3_50724cuda3std3__45__cpo6cbeginE:
	.zero		1
	.type		_ZN39_INTERNAL_dec31d92_4_k_cu_d3ab74e3_50724cuda3std3__48in_placeE,@object
	.size		_ZN39_INTERNAL_dec31d92_4_k_cu_d3ab74e3_50724cuda3std3__48in_placeE,(_ZN39_INTERNAL_dec31d92_4_k_cu_d3ab74e3_50724cuda3std6ranges3__45__cpo9iter_moveE - _ZN39_INTERNAL_dec31d92_4_k_cu_d3ab74e3_50724cuda3std3__48in_placeE)
_ZN39_INTERNAL_dec31d92_4_k_cu_d3ab74e3_50724cuda3std3__48in_placeE:
	.zero		1
	.type		_ZN39_INTERNAL_dec31d92_4_k_cu_d3ab74e3_50724cuda3std6ranges3__45__cpo9iter_moveE,@object
	.size		_ZN39_INTERNAL_dec31d92_4_k_cu_d3ab74e3_50724cuda3std6ranges3__45__cpo9iter_moveE,(_ZN39_INTERNAL_dec31d92_4_k_cu_d3ab74e3_50724cuda3std3__45__cpo5beginE - _ZN39_INTERNAL_dec31d92_4_k_cu_d3ab74e3_50724cuda3std6ranges3__45__cpo9iter_moveE)
_ZN39_INTERNAL_dec31d92_4_k_cu_d3ab74e3_50724cuda3std6ranges3__45__cpo9iter_moveE:
	.zero		1
	.type		_ZN39_INTERNAL_dec31d92_4_k_cu_d3ab74e3_50724cuda3std3__45__cpo5beginE,@object
	.size		_ZN39_INTERNAL_dec31d92_4_k_cu_d3ab74e3_50724cuda3std3__45__cpo5beginE,(_ZN39_INTERNAL_dec31d92_4_k_cu_d3ab74e3_50724cuda3std3__441_GLOBAL__N__dec31d92_4_k_cu_d3ab74e3_50726ignoreE - _ZN39_INTERNAL_dec31d92_4_k_cu_d3ab74e3_50724cuda3std3__45__cpo5beginE)
_ZN39_INTERNAL_dec31d92_4_k_cu_d3ab74e3_50724cuda3std3__45__cpo5beginE:
	.zero		1
	.type		_ZN39_INTERNAL_dec31d92_4_k_cu_d3ab74e3_50724cuda3std3__441_GLOBAL__N__dec31d92_4_k_cu_d3ab74e3_50726ignoreE,@object
	.size		_ZN39_INTERNAL_dec31d92_4_k_cu_d3ab74e3_50724cuda3std3__441_GLOBAL__N__dec31d92_4_k_cu_d3ab74e3_50726ignoreE,(_ZN39_INTERNAL_dec31d92_4_k_cu_d3ab74e3_50724cute7productE - _ZN39_INTERNAL_dec31d92_4_k_cu_d3ab74e3_50724cuda3std3__441_GLOBAL__N__dec31d92_4_k_cu_d3ab74e3_50726ignoreE)
_ZN39_INTERNAL_dec31d92_4_k_cu_d3ab74e3_50724cuda3std3__441_GLOBAL__N__dec31d92_4_k_cu_d3ab74e3_50726ignoreE:
	.zero		1
	.type		_ZN39_INTERNAL_dec31d92_4_k_cu_d3ab74e3_50724cute7productE,@object
	.size		_ZN39_INTERNAL_dec31d92_4_k_cu_d3ab74e3_50724cute7productE,(_ZN39_INTERNAL_dec31d92_4_k_cu_d3ab74e3_50724cuda3std3__45__cpo3endE - _ZN39_INTERNAL_dec31d92_4_k_cu_d3ab74e3_50724cute7productE)
_ZN39_INTERNAL_dec31d92_4_k_cu_d3ab74e3_50724cute7productE:
	.zero		1
	.type		_ZN39_INTERNAL_dec31d92_4_k_cu_d3ab74e3_50724cuda3std3__45__cpo3endE,@object
	.size		_ZN39_INTERNAL_dec31d92_4_k_cu_d3ab74e3_50724cuda3std3__45__cpo3endE,(_ZN39_INTERNAL_dec31d92_4_k_cu_d3ab74e3_50724cuda3std3__419piecewise_constructE - _ZN39_INTERNAL_dec31d92_4_k_cu_d3ab74e3_50724cuda3std3__45__cpo3endE)
_ZN39_INTERNAL_dec31d92_4_k_cu_d3ab74e3_50724cuda3std3__45__cpo3endE:
	.zero		1
	.type		_ZN39_INTERNAL_dec31d92_4_k_cu_d3ab74e3_50724cuda3std3__419piecewise_constructE,@object
	.size		_ZN39_INTERNAL_dec31d92_4_k_cu_d3ab74e3_50724cuda3std3__419piecewise_constructE,(_ZN39_INTERNAL_dec31d92_4_k_cu_d3ab74e3_50724cuda3std3__45__cpo4cendE - _ZN39_INTERNAL_dec31d92_4_k_cu_d3ab74e3_50724cuda3std3__419piecewise_constructE)
_ZN39_INTERNAL_dec31d92_4_k_cu_d3ab74e3_50724cuda3std3__419piecewise_constructE:
	.zero		1
	.type		_ZN39_INTERNAL_dec31d92_4_k_cu_d3ab74e3_50724cuda3std3__45__cpo4cendE,@object
	.size		_ZN39_INTERNAL_dec31d92_4_k_cu_d3ab74e3_50724cuda3std3__45__cpo4cendE,(_ZN39_INTERNAL_dec31d92_4_k_cu_d3ab74e3_50724cuda3std6ranges3__45__cpo4swapE - _ZN39_INTERNAL_dec31d92_4_k_cu_d3ab74e3_50724cuda3std3__45__cpo4cendE)
_ZN39_INTERNAL_dec31d92_4_k_cu_d3ab74e3_50724cuda3std3__45__cpo4cendE:
	.zero		1
	.type		_ZN39_INTERNAL_dec31d92_4_k_cu_d3ab74e3_50724cuda3std6ranges3__45__cpo4swapE,@object
	.size		_ZN39_INTERNAL_dec31d92_4_k_cu_d3ab74e3_50724cuda3std6ranges3__45__cpo4swapE,(.L_8 - _ZN39_INTERNAL_dec31d92_4_k_cu_d3ab74e3_50724cuda3std6ranges3__45__cpo4swapE)
_ZN39_INTERNAL_dec31d92_4_k_cu_d3ab74e3_50724cuda3std6ranges3__45__cpo4swapE:
	.zero		1
.L_8:


//--------------------- .nv.constant0._ZN7cutlass13device_kernelINS_4gemm6kernel13GemmUniversalIN4cute5tupleIJiiiiEEENS1_10collective13CollectiveMmaINS1_34MainloopSm90TmaGmmaWarpSpecializedILi18ENS5_IJNS4_1CILi2EEESB_NSA_ILi1EEEEEENS1_35KernelTmaWarpSpecializedCooperativeEEENS5_IJNSA_ILi128EEENSA_ILi64EEESH_EEEaNS5_IJlSC_lEEEaSJ_NS4_8TiledMMAINS4_8MMA_AtomIJNS4_4SM904GMMA26MMA_64x64x32_S32S8S8_SS_TNEEEENS4_6LayoutINS5_IJSB_SC_SC_EEENS5_IJSC_NSA_ILi0EEESS_EEEEENS5_IJNS4_10UnderscoreESV_SV_EEEEENS4_23SM90_TMA_LOAD_MULTICASTENS4_14ComposedLayoutINS4_7SwizzleILi2ELi4ELi3EEENS4_18smem_ptr_flag_bitsILi8EEENSQ_INS5_IJNSA_ILi8EEESH_EEENS5_IJSH_SC_EEEEEEEvNS4_8identityESY_S18_vS19_EENS_8epilogue10collective6detail29Sm90TmaWarpSpecializedAdapterINS1C_15DefaultEpilogueIaSJ_SJ_NS1B_6thread17LinearCombinationIaLi1EiiLNS1G_9ScaleType4KindE0ELNS_15FloatRoundStyleE2EaEENS1_15EpilogueDefaultEEEEEvvEEEEvNT_6ParamsE --------------------------
	.section	.nv.constant0._ZN7cutlass13device_kernelINS_4gemm6kernel13GemmUniversalIN4cute5tupleIJiiiiEEENS1_10collective13CollectiveMmaINS1_34MainloopSm90TmaGmmaWarpSpecializedILi18ENS5_IJNS4_1CILi2EEESB_NSA_ILi1EEEEEENS1_35KernelTmaWarpSpecializedCooperativeEEENS5_IJNSA_ILi128EEENSA_ILi64EEESH_EEEaNS5_IJlSC_lEEEaSJ_NS4_8TiledMMAINS4_8MMA_AtomIJNS4_4SM904GMMA26MMA_64x64x32_S32S8S8_SS_TNEEEENS4_6LayoutINS5_IJSB_SC_SC_EEENS5_IJSC_NSA_ILi0EEESS_EEEEENS5_IJNS4_10UnderscoreESV_SV_EEEEENS4_23SM90_TMA_LOAD_MULTICASTENS4_14ComposedLayoutINS4_7SwizzleILi2ELi4ELi3EEENS4_18smem_ptr_flag_bitsILi8EEENSQ_INS5_IJNSA_ILi8EEESH_EEENS5_IJSH_SC_EEEEEEEvNS4_8identityESY_S18_vS19_EENS_8epilogue10collective6detail29Sm90TmaWarpSpecializedAdapterINS1C_15DefaultEpilogueIaSJ_SJ_NS1B_6thread17LinearCombinationIaLi1EiiLNS1G_9ScaleType4KindE0ELNS_15FloatRoundStyleE2EaEENS1_15EpilogueDefaultEEEEEvvEEEEvNT_6ParamsE,"a",@progbits
	.sectionflags	@""
	.align	4
.nv.constant0._ZN7cutlass13device_kernelINS_4gemm6kernel13GemmUniversalIN4cute5tupleIJiiiiEEENS1_10collective13CollectiveMmaINS1_34MainloopSm90TmaGmmaWarpSpecializedILi18ENS5_IJNS4_1CILi2EEESB_NSA_ILi1EEEEEENS1_35KernelTmaWarpSpecializedCooperativeEEENS5_IJNSA_ILi128EEENSA_ILi64EEESH_EEEaNS5_IJlSC_lEEEaSJ_NS4_8TiledMMAINS4_8MMA_AtomIJNS4_4SM904GMMA26MMA_64x64x32_S32S8S8_SS_TNEEEENS4_6LayoutINS5_IJSB_SC_SC_EEENS5_IJSC_NSA_ILi0EEESS_EEEEENS5_IJNS4_10UnderscoreESV_SV_EEEEENS4_23SM90_TMA_LOAD_MULTICASTENS4_14ComposedLayoutINS4_7SwizzleILi2ELi4ELi3EEENS4_18smem_ptr_flag_bitsILi8EEENSQ_INS5_IJNSA_ILi8EEESH_EEENS5_IJSH_SC_EEEEEEEvNS4_8identityESY_S18_vS19_EENS_8epilogue10collective6detail29Sm90TmaWarpSpecializedAdapterINS1C_15DefaultEpilogueIaSJ_SJ_NS1B_6thread17LinearCombinationIaLi1EiiLNS1G_9ScaleType4KindE0ELNS_15FloatRoundStyleE2EaEENS1_15EpilogueDefaultEEEEEvvEEEEvNT_6ParamsE:
	.zero		1664


//--------------------- SYMBOLS --------------------------

	.type		.nv.reservedSmem.offset0,@object
	.size		.nv.reservedSmem.offset0,0x4
	.type		__assertfail,@function
